	.headerflags	@"EF_CUDA_TEXMODE_UNIFIED EF_CUDA_SM86 EF_CUDA_VIRTUAL_SM(EF_CUDA_SM86)"
	.elftype	@"ET_EXEC"


//--------------------- .nv.info                  --------------------------
	.section	.nv.info,"",@"SHT_CUDA_INFO"
	.align	4


	//----- nvinfo : EIATTR_REGCOUNT
	.align		4
        /*0000*/ 	.byte	0x04, 0x2f
        /*0002*/ 	.short	(.L_6 - .L_5)
	.align		4
.L_5:
        /*0004*/ 	.word	index@(_ZN49_INTERNAL_18fc9841_18_RendererKernels_cu_a76174dd9atomicAddEPii)
        /*0008*/ 	.word	0x00000018


	//----- nvinfo : EIATTR_FRAME_SIZE
	.align		4
.L_6:
        /*000c*/ 	.byte	0x04, 0x11
        /*000e*/ 	.short	(.L_8 - .L_7)
	.align		4
.L_7:
        /*0010*/ 	.word	index@(_ZN49_INTERNAL_18fc9841_18_RendererKernels_cu_a76174dd9atomicAddEPii)
        /*0014*/ 	.word	0x00000010


	//----- nvinfo : EIATTR_REGCOUNT
	.align		4
.L_8:
        /*0018*/ 	.byte	0x04, 0x2f
        /*001a*/ 	.short	(.L_10 - .L_9)
	.align		4
.L_9:
        /*001c*/ 	.word	index@(__iAtomicAdd)
        /*0020*/ 	.word	0x00000018


	//----- nvinfo : EIATTR_FRAME_SIZE
	.align		4
.L_10:
        /*0024*/ 	.byte	0x04, 0x11
        /*0026*/ 	.short	(.L_12 - .L_11)
	.align		4
.L_11:
        /*0028*/ 	.word	index@(__iAtomicAdd)
        /*002c*/ 	.word	0x00000000


	//----- nvinfo : EIATTR_REGCOUNT
	.align		4
.L_12:
        /*0030*/ 	.byte	0x04, 0x2f
        /*0032*/ 	.short	(.L_14 - .L_13)
	.align		4
.L_13:
        /*0034*/ 	.word	index@(fmaxf)
        /*0038*/ 	.word	0x00000018


	//----- nvinfo : EIATTR_FRAME_SIZE
	.align		4
.L_14:
        /*003c*/ 	.byte	0x04, 0x11
        /*003e*/ 	.short	(.L_16 - .L_15)
	.align		4
.L_15:
        /*0040*/ 	.word	index@(fmaxf)
        /*0044*/ 	.word	0x00000000


	//----- nvinfo : EIATTR_REGCOUNT
	.align		4
.L_16:
        /*0048*/ 	.byte	0x04, 0x2f
        /*004a*/ 	.short	(.L_18 - .L_17)
	.align		4
.L_17:
        /*004c*/ 	.word	index@(fminf)
        /*0050*/ 	.word	0x00000018


	//----- nvinfo : EIATTR_FRAME_SIZE
	.align		4
.L_18:
        /*0054*/ 	.byte	0x04, 0x11
        /*0056*/ 	.short	(.L_20 - .L_19)
	.align		4
.L_19:
        /*0058*/ 	.word	index@(fminf)
        /*005c*/ 	.word	0x00000000


	//----- nvinfo : EIATTR_REGCOUNT
	.align		4
.L_20:
        /*0060*/ 	.byte	0x04, 0x2f
        /*0062*/ 	.short	(.L_22 - .L_21)
	.align		4
.L_21:
        /*0064*/ 	.word	index@(min)
        /*0068*/ 	.word	0x00000018


	//----- nvinfo : EIATTR_FRAME_SIZE
	.align		4
.L_22:
        /*006c*/ 	.byte	0x04, 0x11
        /*006e*/ 	.short	(.L_24 - .L_23)
	.align		4
.L_23:
        /*0070*/ 	.word	index@(min)
        /*0074*/ 	.word	0x00000000


	//----- nvinfo : EIATTR_REGCOUNT
	.align		4
.L_24:
        /*0078*/ 	.byte	0x04, 0x2f
        /*007a*/ 	.short	(.L_26 - .L_25)
	.align		4
.L_25:
        /*007c*/ 	.word	index@(_ZN2FW5Vec4fC2Effff)
        /*0080*/ 	.word	0x00000018


	//----- nvinfo : EIATTR_FRAME_SIZE
	.align		4
.L_26:
        /*0084*/ 	.byte	0x04, 0x11
        /*0086*/ 	.short	(.L_28 - .L_27)
	.align		4
.L_27:
        /*0088*/ 	.word	index@(_ZN2FW5Vec4fC2Effff)
        /*008c*/ 	.word	0x00000008


	//----- nvinfo : EIATTR_REGCOUNT
	.align		4
.L_28:
        /*0090*/ 	.byte	0x04, 0x2f
        /*0092*/ 	.short	(.L_30 - .L_29)
	.align		4
.L_29:
        /*0094*/ 	.word	index@(_ZN2FW5Vec4fC2Ef)
        /*0098*/ 	.word	0x00000018


	//----- nvinfo : EIATTR_FRAME_SIZE
	.align		4
.L_30:
        /*009c*/ 	.byte	0x04, 0x11
        /*009e*/ 	.short	(.L_32 - .L_31)
	.align		4
.L_31:
        /*00a0*/ 	.word	index@(_ZN2FW5Vec4fC2Ef)
        /*00a4*/ 	.word	0x00000008


	//----- nvinfo : EIATTR_REGCOUNT
	.align		4
.L_32:
        /*00a8*/ 	.byte	0x04, 0x2f
        /*00aa*/ 	.short	(.L_34 - .L_33)
	.align		4
.L_33:
        /*00ac*/ 	.word	index@(_ZN2FW5Vec4fC2Ev)
        /*00b0*/ 	.word	0x00000018


	//----- nvinfo : EIATTR_FRAME_SIZE
	.align		4
.L_34:
        /*00b4*/ 	.byte	0x04, 0x11
        /*00b6*/ 	.short	(.L_36 - .L_35)
	.align		4
.L_35:
        /*00b8*/ 	.word	index@(_ZN2FW5Vec4fC2Ev)
        /*00bc*/ 	.word	0x00000008


	//----- nvinfo : EIATTR_REGCOUNT
	.align		4
.L_36:
        /*00c0*/ 	.byte	0x04, 0x2f
        /*00c2*/ 	.short	(.L_38 - .L_37)
	.align		4
.L_37:
        /*00c4*/ 	.word	index@(_ZN2FW10VectorBaseIfLi4ENS_5Vec4fEE7setZeroEv)
        /*00c8*/ 	.word	0x00000018


	//----- nvinfo : EIATTR_FRAME_SIZE
	.align		4
.L_38:
        /*00cc*/ 	.byte	0x04, 0x11
        /*00ce*/ 	.short	(.L_40 - .L_39)
	.align		4
.L_39:
        /*00d0*/ 	.word	index@(_ZN2FW10VectorBaseIfLi4ENS_5Vec4fEE7setZeroEv)
        /*00d4*/ 	.word	0x00000018


	//----- nvinfo : EIATTR_REGCOUNT
	.align		4
.L_40:
        /*00d8*/ 	.byte	0x04, 0x2f
        /*00da*/ 	.short	(.L_42 - .L_41)
	.align		4
.L_41:
        /*00dc*/ 	.word	index@(_ZN2FW10VectorBaseIfLi4ENS_5Vec4fEE3setEPKf)
        /*00e0*/ 	.word	0x00000018


	//----- nvinfo : EIATTR_FRAME_SIZE
	.align		4
.L_42:
        /*00e4*/ 	.byte	0x04, 0x11
        /*00e6*/ 	.short	(.L_44 - .L_43)
	.align		4
.L_43:
        /*00e8*/ 	.word	index@(_ZN2FW10VectorBaseIfLi4ENS_5Vec4fEE3setEPKf)
        /*00ec*/ 	.word	0x00000018


	//----- nvinfo : EIATTR_REGCOUNT
	.align		4
.L_44:
        /*00f0*/ 	.byte	0x04, 0x2f
        /*00f2*/ 	.short	(.L_46 - .L_45)
	.align		4
.L_45:
        /*00f4*/ 	.word	index@(_ZN2FW10VectorBaseIfLi4ENS_5Vec4fEE6getPtrEv)
        /*00f8*/ 	.word	0x00000018


	//----- nvinfo : EIATTR_FRAME_SIZE
	.align		4
.L_46:
        /*00fc*/ 	.byte	0x04, 0x11
        /*00fe*/ 	.short	(.L_48 - .L_47)
	.align		4
.L_47:
        /*0100*/ 	.word	index@(_ZN2FW10VectorBaseIfLi4ENS_5Vec4fEE6getPtrEv)
        /*0104*/ 	.word	0x00000010


	//----- nvinfo : EIATTR_REGCOUNT
	.align		4
.L_48:
        /*0108*/ 	.byte	0x04, 0x2f
        /*010a*/ 	.short	(.L_50 - .L_49)
	.align		4
.L_49:
        /*010c*/ 	.word	index@(_ZNK2FW10VectorBaseIfLi4ENS_5Vec4fEE6getPtrEv)
        /*0110*/ 	.word	0x00000018


	//----- nvinfo : EIATTR_FRAME_SIZE
	.align		4
.L_50:
        /*0114*/ 	.byte	0x04, 0x11
        /*0116*/ 	.short	(.L_52 - .L_51)
	.align		4
.L_51:
        /*0118*/ 	.word	index@(_ZNK2FW10VectorBaseIfLi4ENS_5Vec4fEE6getPtrEv)
        /*011c*/ 	.word	0x00000010


	//----- nvinfo : EIATTR_REGCOUNT
	.align		4
.L_52:
        /*0120*/ 	.byte	0x04, 0x2f
        /*0122*/ 	.short	(.L_54 - .L_53)
	.align		4
.L_53:
        /*0124*/ 	.word	index@(_ZN2FW10VectorBaseIfLi4ENS_5Vec4fEEC1Ev)
        /*0128*/ 	.word	0x00000018


	//----- nvinfo : EIATTR_FRAME_SIZE
	.align		4
.L_54:
        /*012c*/ 	.byte	0x04, 0x11
        /*012e*/ 	.short	(.L_56 - .L_55)
	.align		4
.L_55:
        /*0130*/ 	.word	index@(_ZN2FW10VectorBaseIfLi4ENS_5Vec4fEEC1Ev)
        /*0134*/ 	.word	0x00000008


	//----- nvinfo : EIATTR_REGCOUNT
	.align		4
.L_56:
        /*0138*/ 	.byte	0x04, 0x2f
        /*013a*/ 	.short	(.L_58 - .L_57)
	.align		4
.L_57:
        /*013c*/ 	.word	index@(countHitsKernel)
        /*0140*/ 	.word	0x00000019


	//----- nvinfo : EIATTR_FRAME_SIZE
	.align		4
.L_58:
        /*0144*/ 	.byte	0x04, 0x11
        /*0146*/ 	.short	(.L_60 - .L_59)
	.align		4
.L_59:
        /*0148*/ 	.word	index@(countHitsKernel)
        /*014c*/ 	.word	0x00000008


	//----- nvinfo : EIATTR_REGCOUNT
	.align		4
.L_60:
        /*0150*/ 	.byte	0x04, 0x2f
        /*0152*/ 	.short	(.L_62 - .L_61)
	.align		4
.L_61:
        /*0154*/ 	.word	index@(reconstructKernel)
        /*0158*/ 	.word	0x0000001e


	//----- nvinfo : EIATTR_FRAME_SIZE
	.align		4
.L_62:
        /*015c*/ 	.byte	0x04, 0x11
        /*015e*/ 	.short	(.L_64 - .L_63)
	.align		4
.L_63:
        /*0160*/ 	.word	index@(reconstructKernel)
        /*0164*/ 	.word	0x00000080


	//----- nvinfo : EIATTR_REGCOUNT
	.align		4
.L_64:
        /*0168*/ 	.byte	0x04, 0x2f
        /*016a*/ 	.short	(.L_66 - .L_65)
	.align		4
.L_65:
        /*016c*/ 	.word	index@(_Z6toABGRN2FW5Vec4fE)
        /*0170*/ 	.word	0x00000018


	//----- nvinfo : EIATTR_FRAME_SIZE
	.align		4
.L_66:
        /*0174*/ 	.byte	0x04, 0x11
        /*0176*/ 	.short	(.L_68 - .L_67)
	.align		4
.L_67:
        /*0178*/ 	.word	index@(_Z6toABGRN2FW5Vec4fE)
        /*017c*/ 	.word	0x00000038


	//----- nvinfo : EIATTR_REGCOUNT
	.align		4
.L_68:
        /*0180*/ 	.byte	0x04, 0x2f
        /*0182*/ 	.short	(.L_70 - .L_69)
	.align		4
.L_69:
        /*0184*/ 	.word	index@(_Z8fromABGRj)
        /*0188*/ 	.word	0x00000018


	//----- nvinfo : EIATTR_FRAME_SIZE
	.align		4
.L_70:
        /*018c*/ 	.byte	0x04, 0x11
        /*018e*/ 	.short	(.L_72 - .L_71)
	.align		4
.L_71:
        /*0190*/ 	.word	index@(_Z8fromABGRj)
        /*0194*/ 	.word	0x00000038


	//----- nvinfo : EIATTR_REGCOUNT
	.align		4
.L_72:
        /*0198*/ 	.byte	0x04, 0x2f
        /*019a*/ 	.short	(.L_74 - .L_73)
	.align		4
.L_73:
        /*019c*/ 	.word	index@(_ZNK2FW10VectorBaseIfLi4ENS_5Vec4fEEmlIS1_EES1_RKNS0_IfLi4ET_EE)
        /*01a0*/ 	.word	0x0000001a


	//----- nvinfo : EIATTR_FRAME_SIZE
	.align		4
.L_74:
        /*01a4*/ 	.byte	0x04, 0x11
        /*01a6*/ 	.short	(.L_76 - .L_75)
	.align		4
.L_75:
        /*01a8*/ 	.word	index@(_ZNK2FW10VectorBaseIfLi4ENS_5Vec4fEEmlIS1_EES1_RKNS0_IfLi4ET_EE)
        /*01ac*/ 	.word	0x00000048


	//----- nvinfo : EIATTR_REGCOUNT
	.align		4
.L_76:
        /*01b0*/ 	.byte	0x04, 0x2f
        /*01b2*/ 	.short	(.L_78 - .L_77)
	.align		4
.L_77:
        /*01b4*/ 	.word	index@(_ZNK2FW10VectorBaseIfLi4ENS_5Vec4fEEplIS1_EES1_RKNS0_IfLi4ET_EE)
        /*01b8*/ 	.word	0x0000001a


	//----- nvinfo : EIATTR_FRAME_SIZE
	.align		4
.L_78:
        /*01bc*/ 	.byte	0x04, 0x11
        /*01be*/ 	.short	(.L_80 - .L_79)
	.align		4
.L_79:
        /*01c0*/ 	.word	index@(_ZNK2FW10VectorBaseIfLi4ENS_5Vec4fEEplIS1_EES1_RKNS0_IfLi4ET_EE)
        /*01c4*/ 	.word	0x00000048


	//----- nvinfo : EIATTR_REGCOUNT
	.align		4
.L_80:
        /*01c8*/ 	.byte	0x04, 0x2f
        /*01ca*/ 	.short	(.L_82 - .L_81)
	.align		4
.L_81:
        /*01cc*/ 	.word	index@(_ZN2FW5Vec4fC1Ev)
        /*01d0*/ 	.word	0x00000018


	//----- nvinfo : EIATTR_FRAME_SIZE
	.align		4
.L_82:
        /*01d4*/ 	.byte	0x04, 0x11
        /*01d6*/ 	.short	(.L_84 - .L_83)
	.align		4
.L_83:
        /*01d8*/ 	.word	index@(_ZN2FW5Vec4fC1Ev)
        /*01dc*/ 	.word	0x00000010


	//----- nvinfo : EIATTR_REGCOUNT
	.align		4
.L_84:
        /*01e0*/ 	.byte	0x04, 0x2f
        /*01e2*/ 	.short	(.L_86 - .L_85)
	.align		4
.L_85:
        /*01e4*/ 	.word	index@(_ZNK2FW10VectorBaseIfLi4ENS_5Vec4fEEmlERKf)
        /*01e8*/ 	.word	0x00000019


	//----- nvinfo : EIATTR_FRAME_SIZE
	.align		4
.L_86:
        /*01ec*/ 	.byte	0x04, 0x11
        /*01ee*/ 	.short	(.L_88 - .L_87)
	.align		4
.L_87:
        /*01f0*/ 	.word	index@(_ZNK2FW10VectorBaseIfLi4ENS_5Vec4fEEmlERKf)
        /*01f4*/ 	.word	0x00000038


	//----- nvinfo : EIATTR_REGCOUNT
	.align		4
.L_88:
        /*01f8*/ 	.byte	0x04, 0x2f
        /*01fa*/ 	.short	(.L_90 - .L_89)
	.align		4
.L_89:
        /*01fc*/ 	.word	index@(_ZN2FW10VectorBaseIfLi4ENS_5Vec4fEE3setIS1_EEvRKNS0_IfLi4ET_EE)
        /*0200*/ 	.word	0x00000018


	//----- nvinfo : EIATTR_FRAME_SIZE
	.align		4
.L_90:
        /*0204*/ 	.byte	0x04, 0x11
        /*0206*/ 	.short	(.L_92 - .L_91)
	.align		4
.L_91:
        /*0208*/ 	.word	index@(_ZN2FW10VectorBaseIfLi4ENS_5Vec4fEE3setIS1_EEvRKNS0_IfLi4ET_EE)
        /*020c*/ 	.word	0x00000018


	//----- nvinfo : EIATTR_REGCOUNT
	.align		4
.L_92:
        /*0210*/ 	.byte	0x04, 0x2f
        /*0212*/ 	.short	(.L_94 - .L_93)
	.align		4
.L_93:
        /*0214*/ 	.word	index@(_ZN2FW10VectorBaseIfLi4ENS_5Vec4fEE3setERKf)
        /*0218*/ 	.word	0x00000018


	//----- nvinfo : EIATTR_FRAME_SIZE
	.align		4
.L_94:
        /*021c*/ 	.byte	0x04, 0x11
        /*021e*/ 	.short	(.L_96 - .L_95)
	.align		4
.L_95:
        /*0220*/ 	.word	index@(_ZN2FW10VectorBaseIfLi4ENS_5Vec4fEE3setERKf)
        /*0224*/ 	.word	0x00000018


	//----- nvinfo : EIATTR_REGCOUNT
	.align		4
.L_96:
        /*0228*/ 	.byte	0x04, 0x2f
        /*022a*/ 	.short	(.L_98 - .L_97)
	.align		4
.L_97:
        /*022c*/ 	.word	index@(_ZN2FW5Vec4f6getPtrEv)
        /*0230*/ 	.word	0x00000018


	//----- nvinfo : EIATTR_FRAME_SIZE
	.align		4
.L_98:
        /*0234*/ 	.byte	0x04, 0x11
        /*0236*/ 	.short	(.L_100 - .L_99)
	.align		4
.L_99:
        /*0238*/ 	.word	index@(_ZN2FW5Vec4f6getPtrEv)
        /*023c*/ 	.word	0x00000000


	//----- nvinfo : EIATTR_REGCOUNT
	.align		4
.L_100:
        /*0240*/ 	.byte	0x04, 0x2f
        /*0242*/ 	.short	(.L_102 - .L_101)
	.align		4
.L_101:
        /*0244*/ 	.word	index@(_ZN2FW10VectorBaseIfLi4ENS_5Vec4fEEC2Ev)
        /*0248*/ 	.word	0x00000018


	//----- nvinfo : EIATTR_FRAME_SIZE
	.align		4
.L_102:
        /*024c*/ 	.byte	0x04, 0x11
        /*024e*/ 	.short	(.L_104 - .L_103)
	.align		4
.L_103:
        /*0250*/ 	.word	index@(_ZN2FW10VectorBaseIfLi4ENS_5Vec4fEEC2Ev)
        /*0254*/ 	.word	0x00000008


	//----- nvinfo : EIATTR_REGCOUNT
	.align		4
.L_104:
        /*0258*/ 	.byte	0x04, 0x2f
        /*025a*/ 	.short	(.L_106 - .L_105)
	.align		4
.L_105:
        /*025c*/ 	.word	index@(_ZN2FW10VectorBaseIfLi4ENS_5Vec4fEEmLIS1_EERS1_RKNS0_IfLi4ET_EE)
        /*0260*/ 	.word	0x00000018


	//----- nvinfo : EIATTR_FRAME_SIZE
	.align		4
.L_106:
        /*0264*/ 	.byte	0x04, 0x11
        /*0266*/ 	.short	(.L_108 - .L_107)
	.align		4
.L_107:
        /*0268*/ 	.word	index@(_ZN2FW10VectorBaseIfLi4ENS_5Vec4fEEmLIS1_EERS1_RKNS0_IfLi4ET_EE)
        /*026c*/ 	.word	0x00000038


	//----- nvinfo : EIATTR_REGCOUNT
	.align		4
.L_108:
        /*0270*/ 	.byte	0x04, 0x2f
        /*0272*/ 	.short	(.L_110 - .L_109)
	.align		4
.L_109:
        /*0274*/ 	.word	index@(_ZN2FW10VectorBaseIfLi4ENS_5Vec4fEEmLERKf)
        /*0278*/ 	.word	0x00000018


	//----- nvinfo : EIATTR_FRAME_SIZE
	.align		4
.L_110:
        /*027c*/ 	.byte	0x04, 0x11
        /*027e*/ 	.short	(.L_112 - .L_111)
	.align		4
.L_111:
        /*0280*/ 	.word	index@(_ZN2FW10VectorBaseIfLi4ENS_5Vec4fEEmLERKf)
        /*0284*/ 	.word	0x00000038


	//----- nvinfo : EIATTR_REGCOUNT
	.align		4
.L_112:
        /*0288*/ 	.byte	0x04, 0x2f
        /*028a*/ 	.short	(.L_114 - .L_113)
	.align		4
.L_113:
        /*028c*/ 	.word	index@(_ZN2FW10VectorBaseIfLi4ENS_5Vec4fEEpLIS1_EERS1_RKNS0_IfLi4ET_EE)
        /*0290*/ 	.word	0x00000018


	//----- nvinfo : EIATTR_FRAME_SIZE
	.align		4
.L_114:
        /*0294*/ 	.byte	0x04, 0x11
        /*0296*/ 	.short	(.L_116 - .L_115)
	.align		4
.L_115:
        /*0298*/ 	.word	index@(_ZN2FW10VectorBaseIfLi4ENS_5Vec4fEEpLIS1_EERS1_RKNS0_IfLi4ET_EE)
        /*029c*/ 	.word	0x00000038


	//----- nvinfo : EIATTR_REGCOUNT
	.align		4
.L_116:
        /*02a0*/ 	.byte	0x04, 0x2f
        /*02a2*/ 	.short	(.L_118 - .L_117)
	.align		4
.L_117:
        /*02a4*/ 	.word	index@(_ZN2FW5Vec4fC1Ef)
        /*02a8*/ 	.word	0x00000018


	//----- nvinfo : EIATTR_FRAME_SIZE
	.align		4
.L_118:
        /*02ac*/ 	.byte	0x04, 0x11
        /*02ae*/ 	.short	(.L_120 - .L_119)
	.align		4
.L_119:
        /*02b0*/ 	.word	index@(_ZN2FW5Vec4fC1Ef)
        /*02b4*/ 	.word	0x00000018


	//----- nvinfo : EIATTR_REGCOUNT
	.align		4
.L_120:
        /*02b8*/ 	.byte	0x04, 0x2f
        /*02ba*/ 	.short	(.L_122 - .L_121)
	.align		4
.L_121:
        /*02bc*/ 	.word	index@(_ZN2FW5Vec4fC1Effff)
        /*02c0*/ 	.word	0x00000018


	//----- nvinfo : EIATTR_FRAME_SIZE
	.align		4
.L_122:
        /*02c4*/ 	.byte	0x04, 0x11
        /*02c6*/ 	.short	(.L_124 - .L_123)
	.align		4
.L_123:
        /*02c8*/ 	.word	index@(_ZN2FW5Vec4fC1Effff)
        /*02cc*/ 	.word	0x00000020


	//----- nvinfo : EIATTR_MIN_STACK_SIZE
	.align		4
.L_124:
        /*02d0*/ 	.byte	0x04, 0x12
        /*02d2*/ 	.short	(.L_126 - .L_125)
	.align		4
.L_125:
        /*02d4*/ 	.word	index@(reconstructKernel)
        /*02d8*/ 	.word	0x00000150


	//----- nvinfo : EIATTR_MIN_STACK_SIZE
	.align		4
.L_126:
        /*02dc*/ 	.byte	0x04, 0x12
        /*02de*/ 	.short	(.L_128 - .L_127)
	.align		4
.L_127:
        /*02e0*/ 	.word	index@(countHitsKernel)
        /*02e4*/ 	.word	0x00000018
.L_128:


//--------------------- .nv.info._ZN2FW5Vec4fC1Effff --------------------------
	.section	.nv.info._ZN2FW5Vec4fC1Effff,"",@"SHT_CUDA_INFO"
	.align	4


	//----- nvinfo : EIATTR_CUDA_API_VERSION
	.align		4
        /*0000*/ 	.byte	0x04, 0x37
        /*0002*/ 	.short	(.L_130 - .L_129)
.L_129:
        /*0004*/ 	.word	0x00000073


	//----- nvinfo : EIATTR_SW2861232_WAR
	.align		4
.L_130:
        /*0008*/ 	.byte	0x01, 0x35
	.zero		2


//--------------------- .nv.info._ZN2FW5Vec4fC1Ef --------------------------
	.section	.nv.info._ZN2FW5Vec4fC1Ef,"",@"SHT_CUDA_INFO"
	.align	4


	//----- nvinfo : EIATTR_CUDA_API_VERSION
	.align		4
        /*0000*/ 	.byte	0x04, 0x37
        /*0002*/ 	.short	(.L_132 - .L_131)
.L_131:
        /*0004*/ 	.word	0x00000073


	//----- nvinfo : EIATTR_SW2861232_WAR
	.align		4
.L_132:
        /*0008*/ 	.byte	0x01, 0x35
	.zero		2


//--------------------- .nv.info._ZN2FW10VectorBaseIfLi4ENS_5Vec4fEEpLIS1_EERS1_RKNS0_IfLi4ET_EE --------------------------
	.section	.nv.info._ZN2FW10VectorBaseIfLi4ENS_5Vec4fEEpLIS1_EERS1_RKNS0_IfLi4ET_EE,"",@"SHT_CUDA_INFO"
	.align	4


	//----- nvinfo : EIATTR_CUDA_API_VERSION
	.align		4
        /*0000*/ 	.byte	0x04, 0x37
        /*0002*/ 	.short	(.L_134 - .L_133)
.L_133:
        /*0004*/ 	.word	0x00000073


	//----- nvinfo : EIATTR_SW2861232_WAR
	.align		4
.L_134:
        /*0008*/ 	.byte	0x01, 0x35
	.zero		2


	//----- nvinfo : EIATTR_CRS_STACK_SIZE
	.align		4
        /*000c*/ 	.byte	0x04, 0x1e
        /*000e*/ 	.short	(.L_136 - .L_135)
.L_135:
        /*0010*/ 	.word	0x00000000
.L_136:


//--------------------- .nv.info._ZN2FW10VectorBaseIfLi4ENS_5Vec4fEEmLERKf --------------------------
	.section	.nv.info._ZN2FW10VectorBaseIfLi4ENS_5Vec4fEEmLERKf,"",@"SHT_CUDA_INFO"
	.align	4


	//----- nvinfo : EIATTR_CUDA_API_VERSION
	.align		4
        /*0000*/ 	.byte	0x04, 0x37
        /*0002*/ 	.short	(.L_138 - .L_137)
.L_137:
        /*0004*/ 	.word	0x00000073


	//----- nvinfo : EIATTR_SW2861232_WAR
	.align		4
.L_138:
        /*0008*/ 	.byte	0x01, 0x35
	.zero		2


	//----- nvinfo : EIATTR_CRS_STACK_SIZE
	.align		4
        /*000c*/ 	.byte	0x04, 0x1e
        /*000e*/ 	.short	(.L_140 - .L_139)
.L_139:
        /*0010*/ 	.word	0x00000000
.L_140:


//--------------------- .nv.info._ZN2FW10VectorBaseIfLi4ENS_5Vec4fEEmLIS1_EERS1_RKNS0_IfLi4ET_EE --------------------------
	.section	.nv.info._ZN2FW10VectorBaseIfLi4ENS_5Vec4fEEmLIS1_EERS1_RKNS0_IfLi4ET_EE,"",@"SHT_CUDA_INFO"
	.align	4


	//----- nvinfo : EIATTR_CUDA_API_VERSION
	.align		4
        /*0000*/ 	.byte	0x04, 0x37
        /*0002*/ 	.short	(.L_142 - .L_141)
.L_141:
        /*0004*/ 	.word	0x00000073


	//----- nvinfo : EIATTR_SW2861232_WAR
	.align		4
.L_142:
        /*0008*/ 	.byte	0x01, 0x35
	.zero		2


	//----- nvinfo : EIATTR_CRS_STACK_SIZE
	.align		4
        /*000c*/ 	.byte	0x04, 0x1e
        /*000e*/ 	.short	(.L_144 - .L_143)
.L_143:
        /*0010*/ 	.word	0x00000000
.L_144:


//--------------------- .nv.info._ZN2FW10VectorBaseIfLi4ENS_5Vec4fEEC2Ev --------------------------
	.section	.nv.info._ZN2FW10VectorBaseIfLi4ENS_5Vec4fEEC2Ev,"",@"SHT_CUDA_INFO"
	.align	4


	//----- nvinfo : EIATTR_CUDA_API_VERSION
	.align		4
        /*0000*/ 	.byte	0x04, 0x37
        /*0002*/ 	.short	(.L_146 - .L_145)
.L_145:
        /*0004*/ 	.word	0x00000073


	//----- nvinfo : EIATTR_SW2861232_WAR
	.align		4
.L_146:
        /*0008*/ 	.byte	0x01, 0x35
	.zero		2


//--------------------- .nv.info._ZN2FW5Vec4f6getPtrEv --------------------------
	.section	.nv.info._ZN2FW5Vec4f6getPtrEv,"",@"SHT_CUDA_INFO"
	.align	4


	//----- nvinfo : EIATTR_CUDA_API_VERSION
	.align		4
        /*0000*/ 	.byte	0x04, 0x37
        /*0002*/ 	.short	(.L_148 - .L_147)
.L_147:
        /*0004*/ 	.word	0x00000073


	//----- nvinfo : EIATTR_SW2861232_WAR
	.align		4
.L_148:
        /*0008*/ 	.byte	0x01, 0x35
	.zero		2


	//----- nvinfo : EIATTR_CRS_STACK_SIZE
	.align		4
        /*000c*/ 	.byte	0x04, 0x1e
        /*000e*/ 	.short	(.L_150 - .L_149)
.L_149:
        /*0010*/ 	.word	0x00000000
.L_150:


//--------------------- .nv.info._ZN2FW10VectorBaseIfLi4ENS_5Vec4fEE3setERKf --------------------------
	.section	.nv.info._ZN2FW10VectorBaseIfLi4ENS_5Vec4fEE3setERKf,"",@"SHT_CUDA_INFO"
	.align	4


	//----- nvinfo : EIATTR_CUDA_API_VERSION
	.align		4
        /*0000*/ 	.byte	0x04, 0x37
        /*0002*/ 	.short	(.L_152 - .L_151)
.L_151:
        /*0004*/ 	.word	0x00000073


	//----- nvinfo : EIATTR_SW2861232_WAR
	.align		4
.L_152:
        /*0008*/ 	.byte	0x01, 0x35
	.zero		2


	//----- nvinfo : EIATTR_CRS_STACK_SIZE
	.align		4
        /*000c*/ 	.byte	0x04, 0x1e
        /*000e*/ 	.short	(.L_154 - .L_153)
.L_153:
        /*0010*/ 	.word	0x00000000
.L_154:


//--------------------- .nv.info._ZN2FW10VectorBaseIfLi4ENS_5Vec4fEE3setIS1_EEvRKNS0_IfLi4ET_EE --------------------------
	.section	.nv.info._ZN2FW10VectorBaseIfLi4ENS_5Vec4fEE3setIS1_EEvRKNS0_IfLi4ET_EE,"",@"SHT_CUDA_INFO"
	.align	4


	//----- nvinfo : EIATTR_CUDA_API_VERSION
	.align		4
        /*0000*/ 	.byte	0x04, 0x37
        /*0002*/ 	.short	(.L_156 - .L_155)
.L_155:
        /*0004*/ 	.word	0x00000073


	//----- nvinfo : EIATTR_SW2861232_WAR
	.align		4
.L_156:
        /*0008*/ 	.byte	0x01, 0x35
	.zero		2


	//----- nvinfo : EIATTR_CRS_STACK_SIZE
	.align		4
        /*000c*/ 	.byte	0x04, 0x1e
        /*000e*/ 	.short	(.L_158 - .L_157)
.L_157:
        /*0010*/ 	.word	0x00000000
.L_158:


//--------------------- .nv.info._ZNK2FW10VectorBaseIfLi4ENS_5Vec4fEEmlERKf --------------------------
	.section	.nv.info._ZNK2FW10VectorBaseIfLi4ENS_5Vec4fEEmlERKf,"",@"SHT_CUDA_INFO"
	.align	4


	//----- nvinfo : EIATTR_CUDA_API_VERSION
	.align		4
        /*0000*/ 	.byte	0x04, 0x37
        /*0002*/ 	.short	(.L_160 - .L_159)
.L_159:
        /*0004*/ 	.word	0x00000073


	//----- nvinfo : EIATTR_SW2861232_WAR
	.align		4
.L_160:
        /*0008*/ 	.byte	0x01, 0x35
	.zero		2


	//----- nvinfo : EIATTR_CRS_STACK_SIZE
	.align		4
        /*000c*/ 	.byte	0x04, 0x1e
        /*000e*/ 	.short	(.L_162 - .L_161)
.L_161:
        /*0010*/ 	.word	0x00000000
.L_162:


//--------------------- .nv.info._ZN2FW5Vec4fC1Ev --------------------------
	.section	.nv.info._ZN2FW5Vec4fC1Ev,"",@"SHT_CUDA_INFO"
	.align	4


	//----- nvinfo : EIATTR_CUDA_API_VERSION
	.align		4
        /*0000*/ 	.byte	0x04, 0x37
        /*0002*/ 	.short	(.L_164 - .L_163)
.L_163:
        /*0004*/ 	.word	0x00000073


	//----- nvinfo : EIATTR_SW2861232_WAR
	.align		4
.L_164:
        /*0008*/ 	.byte	0x01, 0x35
	.zero		2


//--------------------- .nv.info._ZNK2FW10VectorBaseIfLi4ENS_5Vec4fEEplIS1_EES1_RKNS0_IfLi4ET_EE --------------------------
	.section	.nv.info._ZNK2FW10VectorBaseIfLi4ENS_5Vec4fEEplIS1_EES1_RKNS0_IfLi4ET_EE,"",@"SHT_CUDA_INFO"
	.align	4


	//----- nvinfo : EIATTR_CUDA_API_VERSION
	.align		4
        /*0000*/ 	.byte	0x04, 0x37
        /*0002*/ 	.short	(.L_166 - .L_165)
.L_165:
        /*0004*/ 	.word	0x00000073


	//----- nvinfo : EIATTR_SW2861232_WAR
	.align		4
.L_166:
        /*0008*/ 	.byte	0x01, 0x35
	.zero		2


	//----- nvinfo : EIATTR_CRS_STACK_SIZE
	.align		4
        /*000c*/ 	.byte	0x04, 0x1e
        /*000e*/ 	.short	(.L_168 - .L_167)
.L_167:
        /*0010*/ 	.word	0x00000000
.L_168:


//--------------------- .nv.info._ZNK2FW10VectorBaseIfLi4ENS_5Vec4fEEmlIS1_EES1_RKNS0_IfLi4ET_EE --------------------------
	.section	.nv.info._ZNK2FW10VectorBaseIfLi4ENS_5Vec4fEEmlIS1_EES1_RKNS0_IfLi4ET_EE,"",@"SHT_CUDA_INFO"
	.align	4


	//----- nvinfo : EIATTR_CUDA_API_VERSION
	.align		4
        /*0000*/ 	.byte	0x04, 0x37
        /*0002*/ 	.short	(.L_170 - .L_169)
.L_169:
        /*0004*/ 	.word	0x00000073


	//----- nvinfo : EIATTR_SW2861232_WAR
	.align		4
.L_170:
        /*0008*/ 	.byte	0x01, 0x35
	.zero		2


	//----- nvinfo : EIATTR_CRS_STACK_SIZE
	.align		4
        /*000c*/ 	.byte	0x04, 0x1e
        /*000e*/ 	.short	(.L_172 - .L_171)
.L_171:
        /*0010*/ 	.word	0x00000000
.L_172:


//--------------------- .nv.info._Z8fromABGRj     --------------------------
	.section	.nv.info._Z8fromABGRj,"",@"SHT_CUDA_INFO"
	.align	4


	//----- nvinfo : EIATTR_CUDA_API_VERSION
	.align		4
        /*0000*/ 	.byte	0x04, 0x37
        /*0002*/ 	.short	(.L_174 - .L_173)
.L_173:
        /*0004*/ 	.word	0x00000073


	//----- nvinfo : EIATTR_SW2861232_WAR
	.align		4
.L_174:
        /*0008*/ 	.byte	0x01, 0x35
	.zero		2


//--------------------- .nv.info._Z6toABGRN2FW5Vec4fE --------------------------
	.section	.nv.info._Z6toABGRN2FW5Vec4fE,"",@"SHT_CUDA_INFO"
	.align	4


	//----- nvinfo : EIATTR_CUDA_API_VERSION
	.align		4
        /*0000*/ 	.byte	0x04, 0x37
        /*0002*/ 	.short	(.L_176 - .L_175)
.L_175:
        /*0004*/ 	.word	0x00000073


	//----- nvinfo : EIATTR_SW2861232_WAR
	.align		4
.L_176:
        /*0008*/ 	.byte	0x01, 0x35
	.zero		2


//--------------------- .nv.info.reconstructKernel --------------------------
	.section	.nv.info.reconstructKernel,"",@"SHT_CUDA_INFO"
	.align	4


	//----- nvinfo : EIATTR_CUDA_API_VERSION
	.align		4
        /*0000*/ 	.byte	0x04, 0x37
        /*0002*/ 	.short	(.L_178 - .L_177)
.L_177:
        /*0004*/ 	.word	0x00000073


	//----- nvinfo : EIATTR_SW2861232_WAR
	.align		4
.L_178:
        /*0008*/ 	.byte	0x01, 0x35
	.zero		2


	//----- nvinfo : EIATTR_MAXREG_COUNT
	.align		4
        /*000c*/ 	.byte	0x03, 0x1b
        /*000e*/ 	.short	0x00ff


	//----- nvinfo : EIATTR_EXIT_INSTR_OFFSETS
	.align		4
        /*0010*/ 	.byte	0x04, 0x1c
        /*0012*/ 	.short	(.L_180 - .L_179)


	//   ....[0]....
.L_179:
        /*0014*/ 	.word	0x00002120


	//----- nvinfo : EIATTR_CRS_STACK_SIZE
	.align		4
.L_180:
        /*0018*/ 	.byte	0x04, 0x1e
        /*001a*/ 	.short	(.L_182 - .L_181)
.L_181:
        /*001c*/ 	.word	0x00000000
.L_182:


//--------------------- .nv.info.countHitsKernel  --------------------------
	.section	.nv.info.countHitsKernel,"",@"SHT_CUDA_INFO"
	.align	4


	//----- nvinfo : EIATTR_CUDA_API_VERSION
	.align		4
        /*0000*/ 	.byte	0x04, 0x37
        /*0002*/ 	.short	(.L_184 - .L_183)
.L_183:
        /*0004*/ 	.word	0x00000073


	//----- nvinfo : EIATTR_SW2861232_WAR
	.align		4
.L_184:
        /*0008*/ 	.byte	0x01, 0x35
	.zero		2


	//----- nvinfo : EIATTR_MAXREG_COUNT
	.align		4
        /*000c*/ 	.byte	0x03, 0x1b
        /*000e*/ 	.short	0x00ff


	//----- nvinfo : EIATTR_EXIT_INSTR_OFFSETS
	.align		4
        /*0010*/ 	.byte	0x04, 0x1c
        /*0012*/ 	.short	(.L_186 - .L_185)


	//   ....[0]....
.L_185:
        /*0014*/ 	.word	0x00001210


	//----- nvinfo : EIATTR_CRS_STACK_SIZE
	.align		4
.L_186:
        /*0018*/ 	.byte	0x04, 0x1e
        /*001a*/ 	.short	(.L_188 - .L_187)
.L_187:
        /*001c*/ 	.word	0x00000000
.L_188:


//--------------------- .nv.info._ZN2FW10VectorBaseIfLi4ENS_5Vec4fEEC1Ev --------------------------
	.section	.nv.info._ZN2FW10VectorBaseIfLi4ENS_5Vec4fEEC1Ev,"",@"SHT_CUDA_INFO"
	.align	4


	//----- nvinfo : EIATTR_CUDA_API_VERSION
	.align		4
        /*0000*/ 	.byte	0x04, 0x37
        /*0002*/ 	.short	(.L_190 - .L_189)
.L_189:
        /*0004*/ 	.word	0x00000073


	//----- nvinfo : EIATTR_SW2861232_WAR
	.align		4
.L_190:
        /*0008*/ 	.byte	0x01, 0x35
	.zero		2


//--------------------- .nv.info._ZNK2FW10VectorBaseIfLi4ENS_5Vec4fEE6getPtrEv --------------------------
	.section	.nv.info._ZNK2FW10VectorBaseIfLi4ENS_5Vec4fEE6getPtrEv,"",@"SHT_CUDA_INFO"
	.align	4


	//----- nvinfo : EIATTR_CUDA_API_VERSION
	.align		4
        /*0000*/ 	.byte	0x04, 0x37
        /*0002*/ 	.short	(.L_192 - .L_191)
.L_191:
        /*0004*/ 	.word	0x00000073


	//----- nvinfo : EIATTR_SW2861232_WAR
	.align		4
.L_192:
        /*0008*/ 	.byte	0x01, 0x35
	.zero		2


	//----- nvinfo : EIATTR_CRS_STACK_SIZE
	.align		4
        /*000c*/ 	.byte	0x04, 0x1e
        /*000e*/ 	.short	(.L_194 - .L_193)
.L_193:
        /*0010*/ 	.word	0x00000000
.L_194:


//--------------------- .nv.info._ZN2FW10VectorBaseIfLi4ENS_5Vec4fEE6getPtrEv --------------------------
	.section	.nv.info._ZN2FW10VectorBaseIfLi4ENS_5Vec4fEE6getPtrEv,"",@"SHT_CUDA_INFO"
	.align	4


	//----- nvinfo : EIATTR_CUDA_API_VERSION
	.align		4
        /*0000*/ 	.byte	0x04, 0x37
        /*0002*/ 	.short	(.L_196 - .L_195)
.L_195:
        /*0004*/ 	.word	0x00000073


	//----- nvinfo : EIATTR_SW2861232_WAR
	.align		4
.L_196:
        /*0008*/ 	.byte	0x01, 0x35
	.zero		2


	//----- nvinfo : EIATTR_CRS_STACK_SIZE
	.align		4
        /*000c*/ 	.byte	0x04, 0x1e
        /*000e*/ 	.short	(.L_198 - .L_197)
.L_197:
        /*0010*/ 	.word	0x00000000
.L_198:


//--------------------- .nv.info._ZN2FW10VectorBaseIfLi4ENS_5Vec4fEE3setEPKf --------------------------
	.section	.nv.info._ZN2FW10VectorBaseIfLi4ENS_5Vec4fEE3setEPKf,"",@"SHT_CUDA_INFO"
	.align	4


	//----- nvinfo : EIATTR_CUDA_API_VERSION
	.align		4
        /*0000*/ 	.byte	0x04, 0x37
        /*0002*/ 	.short	(.L_200 - .L_199)
.L_199:
        /*0004*/ 	.word	0x00000073


	//----- nvinfo : EIATTR_SW2861232_WAR
	.align		4
.L_200:
        /*0008*/ 	.byte	0x01, 0x35
	.zero		2


	//----- nvinfo : EIATTR_CRS_STACK_SIZE
	.align		4
        /*000c*/ 	.byte	0x04, 0x1e
        /*000e*/ 	.short	(.L_202 - .L_201)
.L_201:
        /*0010*/ 	.word	0x00000000
.L_202:


//--------------------- .nv.info._ZN2FW10VectorBaseIfLi4ENS_5Vec4fEE7setZeroEv --------------------------
	.section	.nv.info._ZN2FW10VectorBaseIfLi4ENS_5Vec4fEE7setZeroEv,"",@"SHT_CUDA_INFO"
	.align	4


	//----- nvinfo : EIATTR_CUDA_API_VERSION
	.align		4
        /*0000*/ 	.byte	0x04, 0x37
        /*0002*/ 	.short	(.L_204 - .L_203)
.L_203:
        /*0004*/ 	.word	0x00000073


	//----- nvinfo : EIATTR_SW2861232_WAR
	.align		4
.L_204:
        /*0008*/ 	.byte	0x01, 0x35
	.zero		2


	//----- nvinfo : EIATTR_CRS_STACK_SIZE
	.align		4
        /*000c*/ 	.byte	0x04, 0x1e
        /*000e*/ 	.short	(.L_206 - .L_205)
.L_205:
        /*0010*/ 	.word	0x00000000
.L_206:


//--------------------- .nv.info._ZN2FW5Vec4fC2Ev --------------------------
	.section	.nv.info._ZN2FW5Vec4fC2Ev,"",@"SHT_CUDA_INFO"
	.align	4


	//----- nvinfo : EIATTR_CUDA_API_VERSION
	.align		4
        /*0000*/ 	.byte	0x04, 0x37
        /*0002*/ 	.short	(.L_208 - .L_207)
.L_207:
        /*0004*/ 	.word	0x00000073


	//----- nvinfo : EIATTR_SW2861232_WAR
	.align		4
.L_208:
        /*0008*/ 	.byte	0x01, 0x35
	.zero		2


//--------------------- .nv.info._ZN2FW5Vec4fC2Ef --------------------------
	.section	.nv.info._ZN2FW5Vec4fC2Ef,"",@"SHT_CUDA_INFO"
	.align	4


	//----- nvinfo : EIATTR_CUDA_API_VERSION
	.align		4
        /*0000*/ 	.byte	0x04, 0x37
        /*0002*/ 	.short	(.L_210 - .L_209)
.L_209:
        /*0004*/ 	.word	0x00000073


	//----- nvinfo : EIATTR_SW2861232_WAR
	.align		4
.L_210:
        /*0008*/ 	.byte	0x01, 0x35
	.zero		2


//--------------------- .nv.info._ZN2FW5Vec4fC2Effff --------------------------
	.section	.nv.info._ZN2FW5Vec4fC2Effff,"",@"SHT_CUDA_INFO"
	.align	4


	//----- nvinfo : EIATTR_CUDA_API_VERSION
	.align		4
        /*0000*/ 	.byte	0x04, 0x37
        /*0002*/ 	.short	(.L_212 - .L_211)
.L_211:
        /*0004*/ 	.word	0x00000073


	//----- nvinfo : EIATTR_SW2861232_WAR
	.align		4
.L_212:
        /*0008*/ 	.byte	0x01, 0x35
	.zero		2


//--------------------- .nv.info.min              --------------------------
	.section	.nv.info.min,"",@"SHT_CUDA_INFO"
	.align	4


	//----- nvinfo : EIATTR_CUDA_API_VERSION
	.align		4
        /*0000*/ 	.byte	0x04, 0x37
        /*0002*/ 	.short	(.L_214 - .L_213)
.L_213:
        /*0004*/ 	.word	0x00000073


	//----- nvinfo : EIATTR_SW2861232_WAR
	.align		4
.L_214:
        /*0008*/ 	.byte	0x01, 0x35
	.zero		2


//--------------------- .nv.info.fminf            --------------------------
	.section	.nv.info.fminf,"",@"SHT_CUDA_INFO"
	.align	4


	//----- nvinfo : EIATTR_CUDA_API_VERSION
	.align		4
        /*0000*/ 	.byte	0x04, 0x37
        /*0002*/ 	.short	(.L_216 - .L_215)
.L_215:
        /*0004*/ 	.word	0x00000073


	//----- nvinfo : EIATTR_SW2861232_WAR
	.align		4
.L_216:
        /*0008*/ 	.byte	0x01, 0x35
	.zero		2


//--------------------- .nv.info.fmaxf            --------------------------
	.section	.nv.info.fmaxf,"",@"SHT_CUDA_INFO"
	.align	4


	//----- nvinfo : EIATTR_CUDA_API_VERSION
	.align		4
        /*0000*/ 	.byte	0x04, 0x37
        /*0002*/ 	.short	(.L_218 - .L_217)
.L_217:
        /*0004*/ 	.word	0x00000073


	//----- nvinfo : EIATTR_SW2861232_WAR
	.align		4
.L_218:
        /*0008*/ 	.byte	0x01, 0x35
	.zero		2


//--------------------- .nv.info.__iAtomicAdd     --------------------------
	.section	.nv.info.__iAtomicAdd,"",@"SHT_CUDA_INFO"
	.align	4


	//----- nvinfo : EIATTR_CUDA_API_VERSION
	.align		4
        /*0000*/ 	.byte	0x04, 0x37
        /*0002*/ 	.short	(.L_220 - .L_219)
.L_219:
        /*0004*/ 	.word	0x00000073


	//----- nvinfo : EIATTR_SW2861232_WAR
	.align		4
.L_220:
        /*0008*/ 	.byte	0x01, 0x35
	.zero		2


//--------------------- .nv.info._ZN49_INTERNAL_18fc9841_18_RendererKernels_cu_a76174dd9atomicAddEPii --------------------------
	.section	.nv.info._ZN49_INTERNAL_18fc9841_18_RendererKernels_cu_a76174dd9atomicAddEPii,"",@"SHT_CUDA_INFO"
	.align	4


	//----- nvinfo : EIATTR_CUDA_API_VERSION
	.align		4
        /*0000*/ 	.byte	0x04, 0x37
        /*0002*/ 	.short	(.L_222 - .L_221)
.L_221:
        /*0004*/ 	.word	0x00000073


	//----- nvinfo : EIATTR_SW2861232_WAR
	.align		4
.L_222:
        /*0008*/ 	.byte	0x01, 0x35
	.zero		2


//--------------------- .nv.rel.action            --------------------------
	.section	.nv.rel.action,"",@"SHT_CUDA_RELOCINFO"
	.align	8
	.sectionentsize	8
        /* <DEDUP_REMOVED lines=14> */


//--------------------- .nv.constant3             --------------------------
	.section	.nv.constant3,"a",@progbits
	.align	4
.nv.constant3:
	.type		c_CountHitsInput,@object
	.size		c_CountHitsInput,(c_ReconstructInput - c_CountHitsInput)
c_CountHitsInput:
	.zero		12
	.type		c_ReconstructInput,@object
	.size		c_ReconstructInput,(_ZN2FW10c_popc8LUTE - c_ReconstructInput)
c_ReconstructInput:
	.zero		44
	.type		_ZN2FW10c_popc8LUTE,@object
	.size		_ZN2FW10c_popc8LUTE,(.L_3 - _ZN2FW10c_popc8LUTE)
_ZN2FW10c_popc8LUTE:
        /* <DEDUP_REMOVED lines=64> */
.L_3:


//--------------------- .nv.constant0.reconstructKernel --------------------------
	.section	.nv.constant0.reconstructKernel,"a",@progbits
	.align	4
.nv.constant0.reconstructKernel:
	.zero		352


//--------------------- .nv.constant0.countHitsKernel --------------------------
	.section	.nv.constant0.countHitsKernel,"a",@progbits
	.align	4
.nv.constant0.countHitsKernel:
	.zero		352


//--------------------- .text._ZN2FW5Vec4fC1Effff --------------------------
	.section	.text._ZN2FW5Vec4fC1Effff,"ax",@progbits
	.sectioninfo	@"SHI_REGISTERS=24"
	.align	128
        .global         _ZN2FW5Vec4fC1Effff
        .type           _ZN2FW5Vec4fC1Effff,@function
        .size           _ZN2FW5Vec4fC1Effff,(.L_x_322 - _ZN2FW5Vec4fC1Effff)
_ZN2FW5Vec4fC1Effff:
.text._ZN2FW5Vec4fC1Effff:
[----:B01----:R-:W-:-:S15]  /*0000*/  IADD3 R1, R1, -0x20, RZ ;  /* 0xffffffe001017810 */ /* 0x003fde0007ffe0ff */
[----:B01----:R1:W0:-:S15]  /*0010*/  S2R R0, SR_LMEMHIOFF ;  /* 0x0000000000007919 */ /* 0x00321e0000003700 */
[----:B01----:R-:W-:-:S15]  /*0020*/  ISETP.GE.U32.AND P0, PT, R1, R0, PT ;  /* 0x000000000100720c */ /* 0x003fde0003f06070 */
[----:B01----:R-:W-:-:S15]  /*0030*/  @P0 BRA `(.L_x_58) ;  /* 0x0000001000000947 */ /* 0x003fde0003800000 */
[----:B01----:R-:W-:-:S15]  /*0040*/  BPT.TRAP 0x1 ;  /* 0x000000040000795c */ /* 0x003fde0000300000 */
.L_x_58:
[----:B01----:R1:W-:-:S15]  /*0050*/  STL [R1+0x18], R21 ;  /* 0x0000181501007387 */ /* 0x0033de0000100800 */
[----:B01----:R1:W-:-:S15]  /*0060*/  STL [R1+0x14], R20 ;  /* 0x0000141401007387 */ /* 0x0033de0000100800 */
[----:B01----:R1:W-:-:S15]  /*0070*/  STL [R1+0x10], R19 ;  /* 0x0000101301007387 */ /* 0x0033de0000100800 */
[----:B01----:R1:W-:-:S15]  /*0080*/  STL [R1+0xc], R18 ;  /* 0x00000c1201007387 */ /* 0x0033de0000100800 */
[----:B01----:R1:W-:-:S15]  /*0090*/  STL [R1+0x8], R17 ;  /* 0x0000081101007387 */ /* 0x0033de0000100800 */
[----:B01----:R1:W-:-:S15]  /*00a0*/  STL [R1+0x4], R16 ;  /* 0x0000041001007387 */ /* 0x0033de0000100800 */
[----:B01----:R1:W-:-:S15]  /*00b0*/  STL [R1], R2 ;  /* 0x0000000201007387 */ /* 0x0033de0000100800 */
[----:B01----:R-:W-:-:S15]  /*00c0*/  MOV R8, R8 ;  /* 0x0000000800087202 */ /* 0x003fde0000000f00 */
        /* <DEDUP_REMOVED lines=15> */
[----:B01----:R-:W-:-:S15]  /*01c0*/  MOV R20, 32@lo((_ZN2FW5Vec4fC1Effff + .L_x_0@srel)) ;  /* 0x0000000000147802 */ /* 0x003fde0000000f00 */
[----:B01----:R-:W-:-:S15]  /*01d0*/  MOV R21, 32@hi((_ZN2FW5Vec4fC1Effff + .L_x_0@srel)) ;  /* 0x0000000000157802 */ /* 0x003fde0000000f00 */
[----:B01----:R-:W-:-:S15]  /*01e0*/  CALL.ABS.NOINC `(_ZN2FW10VectorBaseIfLi4ENS_5Vec4fEEC2Ev) ;  /* 0x0000000000007943 */ /* 0x003fde0003c00000 */
.L_x_0:
[----:B01----:R-:W-:-:S15]  /*01f0*/  MOV R0, R2 ;  /* 0x0000000200007202 */ /* 0x003fde0000000f00 */
[----:B01----:R1:W-:-:S15]  /*0200*/  ST [R0], R16 ;  /* 0x0000000000007385 */ /* 0x0033de0000100810 */
[----:B01----:R-:W-:-:S15]  /*0210*/  IADD3 R0, R2, 0x4, RZ ;  /* 0x0000000402007810 */ /* 0x003fde0007ffe0ff */
        /* <DEDUP_REMOVED lines=8> */
[----:B01----:R-:W-:-:S15]  /*02a0*/  BRA `(.L_x_59) ;  /* 0x0000000000007947 */ /* 0x003fde0003800000 */
.L_x_59:
[----:B01----:R1:W0:-:S15]  /*02b0*/  LDL R2, [R1] ;  /* 0x0000000001027983 */ /* 0x00321e0000100800 */
[----:B01----:R1:W0:-:S15]  /*02c0*/  LDL R16, [R1+0x4] ;  /* 0x0000040001107983 */ /* 0x00321e0000100800 */
[----:B01----:R1:W0:-:S15]  /*02d0*/  LDL R17, [R1+0x8] ;  /* 0x0000080001117983 */ /* 0x00321e0000100800 */
[----:B01----:R1:W0:-:S15]  /*02e0*/  LDL R18, [R1+0xc] ;  /* 0x00000c0001127983 */ /* 0x00321e0000100800 */
[----:B01----:R1:W0:-:S15]  /*02f0*/  LDL R19, [R1+0x10] ;  /* 0x0000100001137983 */ /* 0x00321e0000100800 */
[----:B01----:R1:W0:-:S15]  /*0300*/  LDL R20, [R1+0x14] ;  /* 0x0000140001147983 */ /* 0x00321e0000100800 */
[----:B01----:R1:W0:-:S15]  /*0310*/  LDL R21, [R1+0x18] ;  /* 0x0000180001157983 */ /* 0x00321e0000100800 */
[----:B01----:R-:W-:-:S15]  /*0320*/  IADD3 R1, R1, 0x20, RZ ;  /* 0x0000002001017810 */ /* 0x003fde0007ffe0ff */
[----:B01----:R-:W-:-:S15]  /*0330*/  RET.ABS.NODEC R20 0x0 ;  /* 0x0000000014007950 */ /* 0x003fde0003e00000 */
.L_x_60:
[----:B------:R-:W-:-:S00]  /*0340*/  BRA `(.L_x_60) ;  /* 0xfffffff000007947 */ /* 0x000fc0000383ffff */
[----:B------:R-:W-:-:S00]  /*0350*/  NOP ;  /* 0x0000000000007918 */ /* 0x000fc00000000000 */
        /* <DEDUP_REMOVED lines=10> */
.L_x_322:


//--------------------- .text._ZN2FW5Vec4fC1Ef    --------------------------
	.section	.text._ZN2FW5Vec4fC1Ef,"ax",@progbits
	.sectioninfo	@"SHI_REGISTERS=24"
	.align	128
        .global         _ZN2FW5Vec4fC1Ef
        .type           _ZN2FW5Vec4fC1Ef,@function
        .size           _ZN2FW5Vec4fC1Ef,(.L_x_326 - _ZN2FW5Vec4fC1Ef)
_ZN2FW5Vec4fC1Ef:
.text._ZN2FW5Vec4fC1Ef:
[----:B01----:R-:W-:-:S15]  /*0000*/  IADD3 R1, R1, -0x18, RZ ;  /* 0xffffffe801017810 */ /* 0x003fde0007ffe0ff */
[----:B01----:R1:W0:-:S15]  /*0010*/  S2R R0, SR_LMEMHIOFF ;  /* 0x0000000000007919 */ /* 0x00321e0000003700 */
[----:B01----:R-:W-:-:S15]  /*0020*/  ISETP.GE.U32.AND P0, PT, R1, R0, PT ;  /* 0x000000000100720c */ /* 0x003fde0003f06070 */
[----:B01----:R-:W-:-:S15]  /*0030*/  @P0 BRA `(.L_x_61) ;  /* 0x0000001000000947 */ /* 0x003fde0003800000 */
[----:B01----:R-:W-:-:S15]  /*0040*/  BPT.TRAP 0x1 ;  /* 0x000000040000795c */ /* 0x003fde0000300000 */
.L_x_61:
[----:B01----:R1:W-:-:S15]  /*0050*/  STL [R1+0x10], R21 ;  /* 0x0000101501007387 */ /* 0x0033de0000100800 */
[----:B01----:R1:W-:-:S15]  /*0060*/  STL [R1+0xc], R20 ;  /* 0x00000c1401007387 */ /* 0x0033de0000100800 */
[----:B01----:R1:W-:-:S15]  /*0070*/  STL [R1+0x8], R16 ;  /* 0x0000081001007387 */ /* 0x0033de0000100800 */
[----:B01----:R1:W-:-:S15]  /*0080*/  STL [R1+0x4], R2 ;  /* 0x0000040201007387 */ /* 0x0033de0000100800 */
[----:B01----:R-:W-:-:S15]  /*0090*/  MOV R5, R5 ;  /* 0x0000000500057202 */ /* 0x003fde0000000f00 */
[----:B01----:R-:W-:-:S15]  /*00a0*/  MOV R4, R4 ;  /* 0x0000000400047202 */ /* 0x003fde0000000f00 */
[----:B01----:R-:W-:-:S15]  /*00b0*/  IADD3 R0, R1, RZ, RZ ;  /* 0x000000ff01007210 */ /* 0x003fde0007ffe0ff */
[----:B01----:R-:W-:-:S15]  /*00c0*/  MOV R0, R0 ;  /* 0x0000000000007202 */ /* 0x003fde0000000f00 */
[----:B01----:R-:W-:-:S15]  /*00d0*/  IADD3 R0, R0, c[0x0][0x20], RZ ;  /* 0x0000080000007a10 */ /* 0x003fde0007ffe0ff */
[----:B01----:R-:W-:-:S15]  /*00e0*/  MOV R4, R4 ;  /* 0x0000000400047202 */ /* 0x003fde0000000f00 */
[----:B01----:R-:W-:-:S15]  /*00f0*/  MOV R5, R5 ;  /* 0x0000000500057202 */ /* 0x003fde0000000f00 */
[----:B01----:R-:W-:-:S15]  /*0100*/  IADD3 R3, R0, RZ, RZ ;  /* 0x000000ff00037210 */ /* 0x003fde0007ffe0ff */
[----:B01----:R-:W-:-:S15]  /*0110*/  MOV R3, R3 ;  /* 0x0000000300037202 */ /* 0x003fde0000000f00 */
[----:B01----:R1:W-:-:S15]  /*0120*/  ST [R3], R5 ;  /* 0x0000000003007385 */ /* 0x0033de0000100805 */
[----:B01----:R-:W-:-:S15]  /*0130*/  MOV R2, R0 ;  /* 0x0000000000027202 */ /* 0x003fde0000000f00 */
[----:B01----:R-:W-:-:S15]  /*0140*/  MOV R16, R4 ;  /* 0x0000000400107202 */ /* 0x003fde0000000f00 */
[----:B01----:R-:W-:-:S15]  /*0150*/  MOV R4, R16 ;  /* 0x0000001000047202 */ /* 0x003fde0000000f00 */
[----:B01----:R-:W-:-:S15]  /*0160*/  MOV R20, 32@lo((_ZN2FW5Vec4fC1Ef + .L_x_1@srel)) ;  /* 0x0000000000147802 */ /* 0x003fde0000000f00 */
[----:B01----:R-:W-:-:S15]  /*0170*/  MOV R21, 32@hi((_ZN2FW5Vec4fC1Ef + .L_x_1@srel)) ;  /* 0x0000000000157802 */ /* 0x003fde0000000f00 */
[----:B01----:R-:W-:-:S15]  /*0180*/  CALL.ABS.NOINC `(_ZN2FW10VectorBaseIfLi4ENS_5Vec4fEEC2Ev) ;  /* 0x0000000000007943 */ /* 0x003fde0003c00000 */
.L_x_1:
[----:B01----:R-:W-:-:S15]  /*0190*/  IADD3 R5, R2, RZ, RZ ;  /* 0x000000ff02057210 */ /* 0x003fde0007ffe0ff */
[----:B01----:R-:W-:-:S15]  /*01a0*/  MOV R5, R5 ;  /* 0x0000000500057202 */ /* 0x003fde0000000f00 */
[----:B01----:R-:W-:-:S15]  /*01b0*/  MOV R4, R16 ;  /* 0x0000001000047202 */ /* 0x003fde0000000f00 */
[----:B01----:R-:W-:-:S15]  /*01c0*/  MOV R5, R5 ;  /* 0x0000000500057202 */ /* 0x003fde0000000f00 */
[----:B01----:R-:W-:-:S15]  /*01d0*/  MOV R20, 32@lo((_ZN2FW5Vec4fC1Ef + .L_x_2@srel)) ;  /* 0x0000000000147802 */ /* 0x003fde0000000f00 */
[----:B01----:R-:W-:-:S15]  /*01e0*/  MOV R21, 32@hi((_ZN2FW5Vec4fC1Ef + .L_x_2@srel)) ;  /* 0x0000000000157802 */ /* 0x003fde0000000f00 */
[----:B01----:R-:W-:-:S15]  /*01f0*/  CALL.ABS.NOINC `(_ZN2FW10VectorBaseIfLi4ENS_5Vec4fEE3setERKf) ;  /* 0x0000000000007943 */ /* 0x003fde0003c00000 */
.L_x_2:
[----:B01----:R-:W-:-:S15]  /*0200*/  BRA `(.L_x_62) ;  /* 0x0000000000007947 */ /* 0x003fde0003800000 */
.L_x_62:
[----:B01----:R1:W0:-:S15]  /*0210*/  LDL R2, [R1+0x4] ;  /* 0x0000040001027983 */ /* 0x00321e0000100800 */
[----:B01----:R1:W0:-:S15]  /*0220*/  LDL R16, [R1+0x8] ;  /* 0x0000080001107983 */ /* 0x00321e0000100800 */
[----:B01----:R1:W0:-:S15]  /*0230*/  LDL R20, [R1+0xc] ;  /* 0x00000c0001147983 */ /* 0x00321e0000100800 */
[----:B01----:R1:W0:-:S15]  /*0240*/  LDL R21, [R1+0x10] ;  /* 0x0000100001157983 */ /* 0x00321e0000100800 */
[----:B01----:R-:W-:-:S15]  /*0250*/  IADD3 R1, R1, 0x18, RZ ;  /* 0x0000001801017810 */ /* 0x003fde0007ffe0ff */
[----:B01----:R-:W-:-:S15]  /*0260*/  RET.ABS.NODEC R20 0x0 ;  /* 0x0000000014007950 */ /* 0x003fde0003e00000 */
.L_x_63:
        /* <DEDUP_REMOVED lines=9> */
.L_x_326:


//--------------------- .text._ZN2FW10VectorBaseIfLi4ENS_5Vec4fEEpLIS1_EERS1_RKNS0_IfLi4ET_EE --------------------------
	.section	.text._ZN2FW10VectorBaseIfLi4ENS_5Vec4fEEpLIS1_EERS1_RKNS0_IfLi4ET_EE,"ax",@progbits
	.sectioninfo	@"SHI_REGISTERS=24"
	.align	128
        .global         _ZN2FW10VectorBaseIfLi4ENS_5Vec4fEEpLIS1_EERS1_RKNS0_IfLi4ET_EE
        .type           _ZN2FW10VectorBaseIfLi4ENS_5Vec4fEEpLIS1_EERS1_RKNS0_IfLi4ET_EE,@function
        .size           _ZN2FW10VectorBaseIfLi4ENS_5Vec4fEEpLIS1_EERS1_RKNS0_IfLi4ET_EE,(.L_x_327 - _ZN2FW10VectorBaseIfLi4ENS_5Vec4fEEpLIS1_EERS1_RKNS0_IfLi4ET_EE)
_ZN2FW10VectorBaseIfLi4ENS_5Vec4fEEpLIS1_EERS1_RKNS0_IfLi4ET_EE:
.text._ZN2FW10VectorBaseIfLi4ENS_5Vec4fEEpLIS1_EERS1_RKNS0_IfLi4ET_EE:
[----:B01----:R-:W-:-:S15]  /*0000*/  MOV R3, R1 ;  /* 0x0000000100037202 */ /* 0x003fde0000000f00 */
[----:B01----:R-:W-:-:S15]  /*0010*/  IADD3 R1, R1, -0x30, RZ ;  /* 0xffffffd001017810 */ /* 0x003fde0007ffe0ff */
[----:B01----:R-:W-:-:S15]  /*0020*/  LOP3.LUT R1, R1, 0xfffffff0, RZ, 0xc0, !PT ;  /* 0xfffffff001017812 */ /* 0x003fde00078ec0ff */
[----:B01----:R1:W0:-:S15]  /*0030*/  S2R R0, SR_LMEMHIOFF ;  /* 0x0000000000007919 */ /* 0x00321e0000003700 */
[----:B01----:R-:W-:-:S15]  /*0040*/  ISETP.GE.U32.AND P0, PT, R1, R0, PT ;  /* 0x000000000100720c */ /* 0x003fde0003f06070 */
[----:B01----:R-:W-:-:S15]  /*0050*/  @P0 BRA `(.L_x_64) ;  /* 0x0000001000000947 */ /* 0x003fde0003800000 */
[----:B01----:R-:W-:-:S15]  /*0060*/  BPT.TRAP 0x1 ;  /* 0x000000040000795c */ /* 0x003fde0000300000 */
.L_x_64:
[----:B01----:R1:W-:-:S15]  /*0070*/  STL [R1+0x24], R21 ;  /* 0x0000241501007387 */ /* 0x0033de0000100800 */
[----:B01----:R1:W-:-:S15]  /*0080*/  STL [R1+0x20], R20 ;  /* 0x0000201401007387 */ /* 0x0033de0000100800 */
[----:B01----:R1:W-:-:S15]  /*0090*/  STL [R1+0x1c], R18 ;  /* 0x00001c1201007387 */ /* 0x0033de0000100800 */
[----:B01----:R1:W-:-:S15]  /*00a0*/  STL [R1+0x18], R17 ;  /* 0x0000181101007387 */ /* 0x0033de0000100800 */
[----:B01----:R1:W-:-:S15]  /*00b0*/  STL [R1+0x14], R16 ;  /* 0x0000141001007387 */ /* 0x0033de0000100800 */
[----:B01----:R1:W-:-:S15]  /*00c0*/  STL [R1+0x10], R2 ;  /* 0x0000100201007387 */ /* 0x0033de0000100800 */
[----:B01----:R-:W-:-:S15]  /*00d0*/  MOV R5, R5 ;  /* 0x0000000500057202 */ /* 0x003fde0000000f00 */
[----:B01----:R-:W-:-:S15]  /*00e0*/  MOV R4, R4 ;  /* 0x0000000400047202 */ /* 0x003fde0000000f00 */
[----:B01----:R-:W-:-:S15]  /*00f0*/  MOV R2, R3 ;  /* 0x0000000300027202 */ /* 0x003fde0000000f00 */
[----:B01----:R-:W-:-:S15]  /*0100*/  IADD3 R0, R1, RZ, RZ ;  /* 0x000000ff01007210 */ /* 0x003fde0007ffe0ff */
[----:B01----:R-:W-:-:S15]  /*0110*/  MOV R0, R0 ;  /* 0x0000000000007202 */ /* 0x003fde0000000f00 */
[----:B01----:R-:W-:-:S15]  /*0120*/  IADD3 R0, R0, c[0x0][0x20], RZ ;  /* 0x0000080000007a10 */ /* 0x003fde0007ffe0ff */
[----:B01----:R-:W-:-:S15]  /*0130*/  MOV R4, R4 ;  /* 0x0000000400047202 */ /* 0x003fde0000000f00 */
[----:B01----:R-:W-:-:S15]  /*0140*/  MOV R5, R5 ;  /* 0x0000000500057202 */ /* 0x003fde0000000f00 */
[----:B01----:R-:W-:-:S15]  /*0150*/  MOV R16, R0 ;  /* 0x0000000000107202 */ /* 0x003fde0000000f00 */
[----:B01----:R-:W-:-:S15]  /*0160*/  MOV R17, R4 ;  /* 0x0000000400117202 */ /* 0x003fde0000000f00 */
[----:B01----:R-:W-:-:S15]  /*0170*/  MOV R18, R5 ;  /* 0x0000000500127202 */ /* 0x003fde0000000f00 */
[----:B01----:R-:W-:-:S15]  /*0180*/  MOV R4, R17 ;  /* 0x0000001100047202 */ /* 0x003fde0000000f00 */
[----:B01----:R-:W-:-:S15]  /*0190*/  MOV R5, R18 ;  /* 0x0000001200057202 */ /* 0x003fde0000000f00 */
[----:B01----:R-:W-:-:S15]  /*01a0*/  MOV R20, 32@lo((_ZN2FW10VectorBaseIfLi4ENS_5Vec4fEEpLIS1_EERS1_RKNS0_IfLi4ET_EE + .L_x_3@srel)) ;  /* 0x0000000000147802 */ /* 0x003fde0000000f00 */
[----:B01----:R-:W-:-:S15]  /*01b0*/  MOV R21, 32@hi((_ZN2FW10VectorBaseIfLi4ENS_5Vec4fEEpLIS1_EERS1_RKNS0_IfLi4ET_EE + .L_x_3@srel)) ;  /* 0x0000000000157802 */ /* 0x003fde0000000f00 */
[----:B01----:R-:W-:-:S15]  /*01c0*/  CALL.ABS.NOINC `(_ZNK2FW10VectorBaseIfLi4ENS_5Vec4fEEplIS1_EES1_RKNS0_IfLi4ET_EE) ;  /* 0x0000000000007943 */ /* 0x003fde0003c00000 */
.L_x_3:
        /* <DEDUP_REMOVED lines=17> */
[----:B01----:R-:W-:-:S15]  /*02e0*/  IADD3 R0, R16, RZ, RZ ;  /* 0x000000ff10007210 */ /* 0x003fde0007ffe0ff */
[----:B01----:R-:W-:-:S15]  /*02f0*/  MOV R0, R0 ;  /* 0x0000000000007202 */ /* 0x003fde0000000f00 */
[----:B01----:R1:W-:-:S15]  /*0300*/  ST [R0], R4 ;  /* 0x0000000000007385 */ /* 0x0033de0000100804 */
[----:B01----:R-:W-:-:S15]  /*0310*/  IADD3 R5, R16, RZ, RZ ;  /* 0x000000ff10057210 */ /* 0x003fde0007ffe0ff */
[----:B01----:R-:W-:-:S15]  /*0320*/  MOV R4, R17 ;  /* 0x0000001100047202 */ /* 0x003fde0000000f00 */
[----:B01----:R-:W-:-:S15]  /*0330*/  MOV R5, R5 ;  /* 0x0000000500057202 */ /* 0x003fde0000000f00 */
[----:B01----:R-:W-:-:S15]  /*0340*/  MOV R20, 32@lo((_ZN2FW10VectorBaseIfLi4ENS_5Vec4fEEpLIS1_EERS1_RKNS0_IfLi4ET_EE + .L_x_4@srel)) ;  /* 0x0000000000147802 */ /* 0x003fde0000000f00 */
[----:B01----:R-:W-:-:S15]  /*0350*/  MOV R21, 32@hi((_ZN2FW10VectorBaseIfLi4ENS_5Vec4fEEpLIS1_EERS1_RKNS0_IfLi4ET_EE + .L_x_4@srel)) ;  /* 0x0000000000157802 */ /* 0x003fde0000000f00 */
[----:B01----:R-:W-:-:S15]  /*0360*/  CALL.ABS.NOINC `(_ZN2FW10VectorBaseIfLi4ENS_5Vec4fEE3setIS1_EEvRKNS0_IfLi4ET_EE) ;  /* 0x0000000000007943 */ /* 0x003fde0003c00000 */
.L_x_4:
[----:B01----:R-:W-:-:S15]  /*0370*/  ISETP.NE.AND P0, PT, R17, RZ, PT ;  /* 0x000000ff1100720c */ /* 0x003fde0003f05270 */
[----:B01----:R-:W-:-:S15]  /*0380*/  PLOP3.LUT P0, PT, P0, PT, PT, 0x8, 0x0 ;  /* 0x000000000000781c */ /* 0x003fde000070e170 */
[----:B01----:R-:W-:-:S15]  /*0390*/  PLOP3.LUT P0, PT, P0, PT, PT, 0x8, 0x0 ;  /* 0x000000000000781c */ /* 0x003fde000070e170 */
[----:B01----:R-:W-:-:S15]  /*03a0*/  BSSY B0, `(.L_x_65) ;  /* 0x0000004000007945 */ /* 0x003fde0003800000 */
[----:B01----:R-:W-:-:S15]  /*03b0*/  @P0 BRA `(.L_x_66) ;  /* 0x0000002000000947 */ /* 0x003fde0003800000 */
[----:B01----:R-:W-:-:S15]  /*03c0*/  BRA `(.L_x_67) ;  /* 0x0000000000007947 */ /* 0x003fde0003800000 */
.L_x_67:
[----:B01----:R-:W-:-:S15]  /*03d0*/  BRA `(.L_x_66) ;  /* 0x0000000000007947 */ /* 0x003fde0003800000 */
.L_x_66:
[----:B01----:R-:W-:-:S15]  /*03e0*/  BSYNC B0 ;  /* 0x0000000000007941 */ /* 0x003fde0003800000 */
.L_x_65:
[----:B01----:R-:W-:-:S15]  /*03f0*/  MOV R4, R17 ;  /* 0x0000001100047202 */ /* 0x003fde0000000f00 */
[----:B01----:R-:W-:-:S15]  /*0400*/  BRA `(.L_x_68) ;  /* 0x0000000000007947 */ /* 0x003fde0003800000 */
.L_x_68:
[----:B01----:R-:W-:-:S15]  /*0410*/  MOV R3, R2 ;  /* 0x0000000200037202 */ /* 0x003fde0000000f00 */
[----:B01----:R-:W-:-:S15]  /*0420*/  MOV R4, R4 ;  /* 0x0000000400047202 */ /* 0x003fde0000000f00 */
[----:B01----:R1:W0:-:S15]  /*0430*/  LDL R2, [R1+0x10] ;  /* 0x0000100001027983 */ /* 0x00321e0000100800 */
[----:B01----:R1:W0:-:S15]  /*0440*/  LDL R16, [R1+0x14] ;  /* 0x0000140001107983 */ /* 0x00321e0000100800 */
[----:B01----:R1:W0:-:S15]  /*0450*/  LDL R17, [R1+0x18] ;  /* 0x0000180001117983 */ /* 0x00321e0000100800 */
[----:B01----:R1:W0:-:S15]  /*0460*/  LDL R18, [R1+0x1c] ;  /* 0x00001c0001127983 */ /* 0x00321e0000100800 */
[----:B01----:R1:W0:-:S15]  /*0470*/  LDL R20, [R1+0x20] ;  /* 0x0000200001147983 */ /* 0x00321e0000100800 */
[----:B01----:R1:W0:-:S15]  /*0480*/  LDL R21, [R1+0x24] ;  /* 0x0000240001157983 */ /* 0x00321e0000100800 */
[----:B01----:R-:W-:-:S15]  /*0490*/  MOV R1, R3 ;  /* 0x0000000300017202 */ /* 0x003fde0000000f00 */
[----:B01----:R-:W-:-:S15]  /*04a0*/  RET.ABS.NODEC R20 0x0 ;  /* 0x0000000014007950 */ /* 0x003fde0003e00000 */
.L_x_69:
        /* <DEDUP_REMOVED lines=13> */
.L_x_327:


//--------------------- .text._ZN2FW10VectorBaseIfLi4ENS_5Vec4fEEmLERKf --------------------------
	.section	.text._ZN2FW10VectorBaseIfLi4ENS_5Vec4fEEmLERKf,"ax",@progbits
	.sectioninfo	@"SHI_REGISTERS=24"
	.align	128
        .global         _ZN2FW10VectorBaseIfLi4ENS_5Vec4fEEmLERKf
        .type           _ZN2FW10VectorBaseIfLi4ENS_5Vec4fEEmLERKf,@function
        .size           _ZN2FW10VectorBaseIfLi4ENS_5Vec4fEEmLERKf,(.L_x_328 - _ZN2FW10VectorBaseIfLi4ENS_5Vec4fEEmLERKf)
_ZN2FW10VectorBaseIfLi4ENS_5Vec4fEEmLERKf:
.text._ZN2FW10VectorBaseIfLi4ENS_5Vec4fEEmLERKf:
[----:B01----:R-:W-:-:S15]  /*0000*/  MOV R3, R1 ;  /* 0x0000000100037202 */ /* 0x003fde0000000f00 */
[----:B01----:R-:W-:-:S15]  /*0010*/  IADD3 R1, R1, -0x30, RZ ;  /* 0xffffffd001017810 */ /* 0x003fde0007ffe0ff */
[----:B01----:R-:W-:-:S15]  /*0020*/  LOP3.LUT R1, R1, 0xfffffff0, RZ, 0xc0, !PT ;  /* 0xfffffff001017812 */ /* 0x003fde00078ec0ff */
[----:B01----:R1:W0:-:S15]  /*0030*/  S2R R0, SR_LMEMHIOFF ;  /* 0x0000000000007919 */ /* 0x00321e0000003700 */
[----:B01----:R-:W-:-:S15]  /*0040*/  ISETP.GE.U32.AND P0, PT, R1, R0, PT ;  /* 0x000000000100720c */ /* 0x003fde0003f06070 */
[----:B01----:R-:W-:-:S15]  /*0050*/  @P0 BRA `(.L_x_70) ;  /* 0x0000001000000947 */ /* 0x003fde0003800000 */
[----:B01----:R-:W-:-:S15]  /*0060*/  BPT.TRAP 0x1 ;  /* 0x000000040000795c */ /* 0x003fde0000300000 */
.L_x_70:
        /* <DEDUP_REMOVED lines=19> */
[----:B01----:R-:W-:-:S15]  /*01a0*/  MOV R20, 32@lo((_ZN2FW10VectorBaseIfLi4ENS_5Vec4fEEmLERKf + .L_x_5@srel)) ;  /* 0x0000000000147802 */ /* 0x003fde0000000f00 */
[----:B01----:R-:W-:-:S15]  /*01b0*/  MOV R21, 32@hi((_ZN2FW10VectorBaseIfLi4ENS_5Vec4fEEmLERKf + .L_x_5@srel)) ;  /* 0x0000000000157802 */ /* 0x003fde0000000f00 */
[----:B01----:R-:W-:-:S15]  /*01c0*/  CALL.ABS.NOINC `(_ZNK2FW10VectorBaseIfLi4ENS_5Vec4fEEmlERKf) ;  /* 0x0000000000007943 */ /* 0x003fde0003c00000 */
.L_x_5:
        /* <DEDUP_REMOVED lines=23> */
[----:B01----:R-:W-:-:S15]  /*0340*/  MOV R20, 32@lo((_ZN2FW10VectorBaseIfLi4ENS_5Vec4fEEmLERKf + .L_x_6@srel)) ;  /* 0x0000000000147802 */ /* 0x003fde0000000f00 */
[----:B01----:R-:W-:-:S15]  /*0350*/  MOV R21, 32@hi((_ZN2FW10VectorBaseIfLi4ENS_5Vec4fEEmLERKf + .L_x_6@srel)) ;  /* 0x0000000000157802 */ /* 0x003fde0000000f00 */
[----:B01----:R-:W-:-:S15]  /*0360*/  CALL.ABS.NOINC `(_ZN2FW10VectorBaseIfLi4ENS_5Vec4fEE3setIS1_EEvRKNS0_IfLi4ET_EE) ;  /* 0x0000000000007943 */ /* 0x003fde0003c00000 */
.L_x_6:
[----:B01----:R-:W-:-:S15]  /*0370*/  ISETP.NE.AND P0, PT, R17, RZ, PT ;  /* 0x000000ff1100720c */ /* 0x003fde0003f05270 */
[----:B01----:R-:W-:-:S15]  /*0380*/  PLOP3.LUT P0, PT, P0, PT, PT, 0x8, 0x0 ;  /* 0x000000000000781c */ /* 0x003fde000070e170 */
[----:B01----:R-:W-:-:S15]  /*0390*/  PLOP3.LUT P0, PT, P0, PT, PT, 0x8, 0x0 ;  /* 0x000000000000781c */ /* 0x003fde000070e170 */
[----:B01----:R-:W-:-:S15]  /*03a0*/  BSSY B0, `(.L_x_71) ;  /* 0x0000004000007945 */ /* 0x003fde0003800000 */
[----:B01----:R-:W-:-:S15]  /*03b0*/  @P0 BRA `(.L_x_72) ;  /* 0x0000002000000947 */ /* 0x003fde0003800000 */
[----:B01----:R-:W-:-:S15]  /*03c0*/  BRA `(.L_x_73) ;  /* 0x0000000000007947 */ /* 0x003fde0003800000 */
.L_x_73:
[----:B01----:R-:W-:-:S15]  /*03d0*/  BRA `(.L_x_72) ;  /* 0x0000000000007947 */ /* 0x003fde0003800000 */
.L_x_72:
[----:B01----:R-:W-:-:S15]  /*03e0*/  BSYNC B0 ;  /* 0x0000000000007941 */ /* 0x003fde0003800000 */
.L_x_71:
[----:B01----:R-:W-:-:S15]  /*03f0*/  MOV R4, R17 ;  /* 0x0000001100047202 */ /* 0x003fde0000000f00 */
[----:B01----:R-:W-:-:S15]  /*0400*/  BRA `(.L_x_74) ;  /* 0x0000000000007947 */ /* 0x003fde0003800000 */
.L_x_74:
        /* <DEDUP_REMOVED lines=10> */
.L_x_75:
        /* <DEDUP_REMOVED lines=13> */
.L_x_328:


//--------------------- .text._ZN2FW10VectorBaseIfLi4ENS_5Vec4fEEmLIS1_EERS1_RKNS0_IfLi4ET_EE --------------------------
	.section	.text._ZN2FW10VectorBaseIfLi4ENS_5Vec4fEEmLIS1_EERS1_RKNS0_IfLi4ET_EE,"ax",@progbits
	.sectioninfo	@"SHI_REGISTERS=24"
	.align	128
        .global         _ZN2FW10VectorBaseIfLi4ENS_5Vec4fEEmLIS1_EERS1_RKNS0_IfLi4ET_EE
        .type           _ZN2FW10VectorBaseIfLi4ENS_5Vec4fEEmLIS1_EERS1_RKNS0_IfLi4ET_EE,@function
        .size           _ZN2FW10VectorBaseIfLi4ENS_5Vec4fEEmLIS1_EERS1_RKNS0_IfLi4ET_EE,(.L_x_329 - _ZN2FW10VectorBaseIfLi4ENS_5Vec4fEEmLIS1_EERS1_RKNS0_IfLi4ET_EE)
_ZN2FW10VectorBaseIfLi4ENS_5Vec4fEEmLIS1_EERS1_RKNS0_IfLi4ET_EE:
.text._ZN2FW10VectorBaseIfLi4ENS_5Vec4fEEmLIS1_EERS1_RKNS0_IfLi4ET_EE:
[----:B01----:R-:W-:-:S15]  /*0000*/  MOV R3, R1 ;  /* 0x0000000100037202 */ /* 0x003fde0000000f00 */
[----:B01----:R-:W-:-:S15]  /*0010*/  IADD3 R1, R1, -0x30, RZ ;  /* 0xffffffd001017810 */ /* 0x003fde0007ffe0ff */
[----:B01----:R-:W-:-:S15]  /*0020*/  LOP3.LUT R1, R1, 0xfffffff0, RZ, 0xc0, !PT ;  /* 0xfffffff001017812 */ /* 0x003fde00078ec0ff */
[----:B01----:R1:W0:-:S15]  /*0030*/  S2R R0, SR_LMEMHIOFF ;  /* 0x0000000000007919 */ /* 0x00321e0000003700 */
[----:B01----:R-:W-:-:S15]  /*0040*/  ISETP.GE.U32.AND P0, PT, R1, R0, PT ;  /* 0x000000000100720c */ /* 0x003fde0003f06070 */
[----:B01----:R-:W-:-:S15]  /*0050*/  @P0 BRA `(.L_x_76) ;  /* 0x0000001000000947 */ /* 0x003fde0003800000 */
[----:B01----:R-:W-:-:S15]  /*0060*/  BPT.TRAP 0x1 ;  /* 0x000000040000795c */ /* 0x003fde0000300000 */
.L_x_76:
        /* <DEDUP_REMOVED lines=19> */
[----:B01----:R-:W-:-:S15]  /*01a0*/  MOV R20, 32@lo((_ZN2FW10VectorBaseIfLi4ENS_5Vec4fEEmLIS1_EERS1_RKNS0_IfLi4ET_EE + .L_x_7@srel)) ;  /* 0x0000000000147802 */ /* 0x003fde0000000f00 */
[----:B01----:R-:W-:-:S15]  /*01b0*/  MOV R21, 32@hi((_ZN2FW10VectorBaseIfLi4ENS_5Vec4fEEmLIS1_EERS1_RKNS0_IfLi4ET_EE + .L_x_7@srel)) ;  /* 0x0000000000157802 */ /* 0x003fde0000000f00 */
[----:B01----:R-:W-:-:S15]  /*01c0*/  CALL.ABS.NOINC `(_ZNK2FW10VectorBaseIfLi4ENS_5Vec4fEEmlIS1_EES1_RKNS0_IfLi4ET_EE) ;  /* 0x0000000000007943 */ /* 0x003fde0003c00000 */
.L_x_7:
        /* <DEDUP_REMOVED lines=23> */
[----:B01----:R-:W-:-:S15]  /*0340*/  MOV R20, 32@lo((_ZN2FW10VectorBaseIfLi4ENS_5Vec4fEEmLIS1_EERS1_RKNS0_IfLi4ET_EE + .L_x_8@srel)) ;  /* 0x0000000000147802 */ /* 0x003fde0000000f00 */
[----:B01----:R-:W-:-:S15]  /*0350*/  MOV R21, 32@hi((_ZN2FW10VectorBaseIfLi4ENS_5Vec4fEEmLIS1_EERS1_RKNS0_IfLi4ET_EE + .L_x_8@srel)) ;  /* 0x0000000000157802 */ /* 0x003fde0000000f00 */
[----:B01----:R-:W-:-:S15]  /*0360*/  CALL.ABS.NOINC `(_ZN2FW10VectorBaseIfLi4ENS_5Vec4fEE3setIS1_EEvRKNS0_IfLi4ET_EE) ;  /* 0x0000000000007943 */ /* 0x003fde0003c00000 */
.L_x_8:
[----:B01----:R-:W-:-:S15]  /*0370*/  ISETP.NE.AND P0, PT, R17, RZ, PT ;  /* 0x000000ff1100720c */ /* 0x003fde0003f05270 */
[----:B01----:R-:W-:-:S15]  /*0380*/  PLOP3.LUT P0, PT, P0, PT, PT, 0x8, 0x0 ;  /* 0x000000000000781c */ /* 0x003fde000070e170 */
[----:B01----:R-:W-:-:S15]  /*0390*/  PLOP3.LUT P0, PT, P0, PT, PT, 0x8, 0x0 ;  /* 0x000000000000781c */ /* 0x003fde000070e170 */
[----:B01----:R-:W-:-:S15]  /*03a0*/  BSSY B0, `(.L_x_77) ;  /* 0x0000004000007945 */ /* 0x003fde0003800000 */
[----:B01----:R-:W-:-:S15]  /*03b0*/  @P0 BRA `(.L_x_78) ;  /* 0x0000002000000947 */ /* 0x003fde0003800000 */
[----:B01----:R-:W-:-:S15]  /*03c0*/  BRA `(.L_x_79) ;  /* 0x0000000000007947 */ /* 0x003fde0003800000 */
.L_x_79:
[----:B01----:R-:W-:-:S15]  /*03d0*/  BRA `(.L_x_78) ;  /* 0x0000000000007947 */ /* 0x003fde0003800000 */
.L_x_78:
[----:B01----:R-:W-:-:S15]  /*03e0*/  BSYNC B0 ;  /* 0x0000000000007941 */ /* 0x003fde0003800000 */
.L_x_77:
[----:B01----:R-:W-:-:S15]  /*03f0*/  MOV R4, R17 ;  /* 0x0000001100047202 */ /* 0x003fde0000000f00 */
[----:B01----:R-:W-:-:S15]  /*0400*/  BRA `(.L_x_80) ;  /* 0x0000000000007947 */ /* 0x003fde0003800000 */
.L_x_80:
        /* <DEDUP_REMOVED lines=10> */
.L_x_81:
        /* <DEDUP_REMOVED lines=13> */
.L_x_329:


//--------------------- .text._ZN2FW10VectorBaseIfLi4ENS_5Vec4fEEC2Ev --------------------------
	.section	.text._ZN2FW10VectorBaseIfLi4ENS_5Vec4fEEC2Ev,"ax",@progbits
	.sectioninfo	@"SHI_REGISTERS=24"
	.align	128
        .global         _ZN2FW10VectorBaseIfLi4ENS_5Vec4fEEC2Ev
        .type           _ZN2FW10VectorBaseIfLi4ENS_5Vec4fEEC2Ev,@function
        .size           _ZN2FW10VectorBaseIfLi4ENS_5Vec4fEEC2Ev,(.L_x_355 - _ZN2FW10VectorBaseIfLi4ENS_5Vec4fEEC2Ev)
_ZN2FW10VectorBaseIfLi4ENS_5Vec4fEEC2Ev:
.text._ZN2FW10VectorBaseIfLi4ENS_5Vec4fEEC2Ev:
[----:B01----:R-:W-:-:S15]  /*0000*/  IADD3 R1, R1, -0x8, RZ ;  /* 0xfffffff801017810 */ /* 0x003fde0007ffe0ff */
[----:B01----:R1:W0:-:S15]  /*0010*/  S2R R0, SR_LMEMHIOFF ;  /* 0x0000000000007919 */ /* 0x00321e0000003700 */
[----:B01----:R-:W-:-:S15]  /*0020*/  ISETP.GE.U32.AND P0, PT, R1, R0, PT ;  /* 0x000000000100720c */ /* 0x003fde0003f06070 */
[----:B01----:R-:W-:-:S15]  /*0030*/  @P0 BRA `(.L_x_82) ;  /* 0x0000001000000947 */ /* 0x003fde0003800000 */
[----:B01----:R-:W-:-:S15]  /*0040*/  BPT.TRAP 0x1 ;  /* 0x000000040000795c */ /* 0x003fde0000300000 */
.L_x_82:
[----:B01----:R1:W-:-:S15]  /*0050*/  STL [R1+0x4], R21 ;  /* 0x0000041501007387 */ /* 0x0033de0000100800 */
[----:B01----:R1:W-:-:S15]  /*0060*/  STL [R1], R20 ;  /* 0x0000001401007387 */ /* 0x0033de0000100800 */
[----:B01----:R-:W-:-:S15]  /*0070*/  MOV R4, R4 ;  /* 0x0000000400047202 */ /* 0x003fde0000000f00 */
[----:B01----:R-:W-:-:S15]  /*0080*/  MOV R4, R4 ;  /* 0x0000000400047202 */ /* 0x003fde0000000f00 */
[----:B01----:R-:W-:-:S15]  /*0090*/  MOV R4, R4 ;  /* 0x0000000400047202 */ /* 0x003fde0000000f00 */
[----:B01----:R-:W-:-:S15]  /*00a0*/  MOV R20, 32@lo((_ZN2FW10VectorBaseIfLi4ENS_5Vec4fEEC2Ev + .L_x_9@srel)) ;  /* 0x0000000000147802 */ /* 0x003fde0000000f00 */
[----:B01----:R-:W-:-:S15]  /*00b0*/  MOV R21, 32@hi((_ZN2FW10VectorBaseIfLi4ENS_5Vec4fEEC2Ev + .L_x_9@srel)) ;  /* 0x0000000000157802 */ /* 0x003fde0000000f00 */
[----:B01----:R-:W-:-:S15]  /*00c0*/  CALL.ABS.NOINC `(_ZN2FW10VectorBaseIfLi4ENS_5Vec4fEEC1Ev) ;  /* 0x0000000000007943 */ /* 0x003fde0003c00000 */
.L_x_9:
[----:B01----:R-:W-:-:S15]  /*00d0*/  BRA `(.L_x_83) ;  /* 0x0000000000007947 */ /* 0x003fde0003800000 */
.L_x_83:
[----:B01----:R1:W0:-:S15]  /*00e0*/  LDL R20, [R1] ;  /* 0x0000000001147983 */ /* 0x00321e0000100800 */
[----:B01----:R1:W0:-:S15]  /*00f0*/  LDL R21, [R1+0x4] ;  /* 0x0000040001157983 */ /* 0x00321e0000100800 */
[----:B01----:R-:W-:-:S15]  /*0100*/  IADD3 R1, R1, 0x8, RZ ;  /* 0x0000000801017810 */ /* 0x003fde0007ffe0ff */
[----:B01----:R-:W-:-:S15]  /*0110*/  RET.ABS.NODEC R20 0x0 ;  /* 0x0000000014007950 */ /* 0x003fde0003e00000 */
.L_x_84:
        /* <DEDUP_REMOVED lines=14> */
.L_x_355:


//--------------------- .text._ZN2FW5Vec4f6getPtrEv --------------------------
	.section	.text._ZN2FW5Vec4f6getPtrEv,"ax",@progbits
	.sectioninfo	@"SHI_REGISTERS=24"
	.align	128
        .global         _ZN2FW5Vec4f6getPtrEv
        .type           _ZN2FW5Vec4f6getPtrEv,@function
        .size           _ZN2FW5Vec4f6getPtrEv,(.L_x_334 - _ZN2FW5Vec4f6getPtrEv)
_ZN2FW5Vec4f6getPtrEv:
.text._ZN2FW5Vec4f6getPtrEv:
[----:B01----:R-:W-:-:S15]  /*0000*/  MOV R4, R4 ;  /* 0x0000000400047202 */ /* 0x003fde0000000f00 */
[----:B01----:R-:W-:-:S15]  /*0010*/  MOV R0, R4 ;  /* 0x0000000400007202 */ /* 0x003fde0000000f00 */
[----:B01----:R-:W-:-:S15]  /*0020*/  MOV R0, R0 ;  /* 0x0000000000007202 */ /* 0x003fde0000000f00 */
[----:B01----:R-:W-:-:S15]  /*0030*/  ISETP.NE.AND P0, PT, R0, RZ, PT ;  /* 0x000000ff0000720c */ /* 0x003fde0003f05270 */
[----:B01----:R-:W-:-:S15]  /*0040*/  PLOP3.LUT P0, PT, P0, PT, PT, 0x8, 0x0 ;  /* 0x000000000000781c */ /* 0x003fde000070e170 */
[----:B01----:R-:W-:-:S15]  /*0050*/  PLOP3.LUT P0, PT, P0, PT, PT, 0x8, 0x0 ;  /* 0x000000000000781c */ /* 0x003fde000070e170 */
[----:B01----:R-:W-:-:S15]  /*0060*/  BSSY B0, `(.L_x_85) ;  /* 0x0000004000007945 */ /* 0x003fde0003800000 */
[----:B01----:R-:W-:-:S15]  /*0070*/  @P0 BRA `(.L_x_86) ;  /* 0x0000002000000947 */ /* 0x003fde0003800000 */
[----:B01----:R-:W-:-:S15]  /*0080*/  BRA `(.L_x_87) ;  /* 0x0000000000007947 */ /* 0x003fde0003800000 */
.L_x_87:
[----:B01----:R-:W-:-:S15]  /*0090*/  BRA `(.L_x_86) ;  /* 0x0000000000007947 */ /* 0x003fde0003800000 */
.L_x_86:
[----:B01----:R-:W-:-:S15]  /*00a0*/  BSYNC B0 ;  /* 0x0000000000007941 */ /* 0x003fde0003800000 */
.L_x_85:
[----:B01----:R-:W-:-:S15]  /*00b0*/  MOV R4, R0 ;  /* 0x0000000000047202 */ /* 0x003fde0000000f00 */
[----:B01----:R-:W-:-:S15]  /*00c0*/  BRA `(.L_x_88) ;  /* 0x0000000000007947 */ /* 0x003fde0003800000 */
.L_x_88:
[----:B01----:R-:W-:-:S15]  /*00d0*/  MOV R4, R4 ;  /* 0x0000000400047202 */ /* 0x003fde0000000f00 */
[----:B01----:R-:W-:-:S15]  /*00e0*/  RET.ABS.NODEC R20 0x0 ;  /* 0x0000000014007950 */ /* 0x003fde0003e00000 */
.L_x_89:
        /* <DEDUP_REMOVED lines=9> */
.L_x_334:


//--------------------- .text._ZN2FW10VectorBaseIfLi4ENS_5Vec4fEE3setERKf --------------------------
	.section	.text._ZN2FW10VectorBaseIfLi4ENS_5Vec4fEE3setERKf,"ax",@progbits
	.sectioninfo	@"SHI_REGISTERS=24"
	.align	128
        .global         _ZN2FW10VectorBaseIfLi4ENS_5Vec4fEE3setERKf
        .type           _ZN2FW10VectorBaseIfLi4ENS_5Vec4fEE3setERKf,@function
        .size           _ZN2FW10VectorBaseIfLi4ENS_5Vec4fEE3setERKf,(.L_x_295 - _ZN2FW10VectorBaseIfLi4ENS_5Vec4fEE3setERKf)
_ZN2FW10VectorBaseIfLi4ENS_5Vec4fEE3setERKf:
.text._ZN2FW10VectorBaseIfLi4ENS_5Vec4fEE3setERKf:
[----:B01----:R-:W-:-:S15]  /*0000*/  IADD3 R1, R1, -0x18, RZ ;  /* 0xffffffe801017810 */ /* 0x003fde0007ffe0ff */
[----:B01----:R1:W0:-:S15]  /*0010*/  S2R R0, SR_LMEMHIOFF ;  /* 0x0000000000007919 */ /* 0x00321e0000003700 */
[----:B01----:R-:W-:-:S15]  /*0020*/  ISETP.GE.U32.AND P0, PT, R1, R0, PT ;  /* 0x000000000100720c */ /* 0x003fde0003f06070 */
[----:B01----:R-:W-:-:S15]  /*0030*/  @P0 BRA `(.L_x_90) ;  /* 0x0000001000000947 */ /* 0x003fde0003800000 */
[----:B01----:R-:W-:-:S15]  /*0040*/  BPT.TRAP 0x1 ;  /* 0x000000040000795c */ /* 0x003fde0000300000 */
.L_x_90:
[----:B01----:R1:W-:-:S15]  /*0050*/  STL [R1+0x10], R21 ;  /* 0x0000101501007387 */ /* 0x0033de0000100800 */
[----:B01----:R1:W-:-:S15]  /*0060*/  STL [R1+0xc], R20 ;  /* 0x00000c1401007387 */ /* 0x0033de0000100800 */
[----:B01----:R1:W-:-:S15]  /*0070*/  STL [R1+0x8], R17 ;  /* 0x0000081101007387 */ /* 0x0033de0000100800 */
[----:B01----:R1:W-:-:S15]  /*0080*/  STL [R1+0x4], R16 ;  /* 0x0000041001007387 */ /* 0x0033de0000100800 */
[----:B01----:R1:W-:-:S15]  /*0090*/  STL [R1], R2 ;  /* 0x0000000201007387 */ /* 0x0033de0000100800 */
[----:B01----:R-:W0:-:S15]  /*00a0*/  BMOV.32.CLEAR R17, B6 ;  /* 0x0000000006117355 */ /* 0x003e1e0000100000 */
[----:B01----:R-:W-:-:S15]  /*00b0*/  MOV R5, R5 ;  /* 0x0000000500057202 */ /* 0x003fde0000000f00 */
[----:B01----:R-:W-:-:S15]  /*00c0*/  MOV R4, R4 ;  /* 0x0000000400047202 */ /* 0x003fde0000000f00 */
[----:B01----:R-:W-:-:S15]  /*00d0*/  BSSY B6, `(.L_x_91) ;  /* 0x000002d000067945 */ /* 0x003fde0003800000 */
[----:B01----:R-:W-:-:S15]  /*00e0*/  MOV R4, R4 ;  /* 0x0000000400047202 */ /* 0x003fde0000000f00 */
[----:B01----:R-:W-:-:S15]  /*00f0*/  MOV R5, R5 ;  /* 0x0000000500057202 */ /* 0x003fde0000000f00 */
[----:B01----:R-:W-:-:S15]  /*0100*/  MOV R2, R4 ;  /* 0x0000000400027202 */ /* 0x003fde0000000f00 */
[----:B01----:R-:W-:-:S15]  /*0110*/  MOV R16, R5 ;  /* 0x0000000500107202 */ /* 0x003fde0000000f00 */
.L_x_336:
[----:B01----:R-:W-:-:S15]  /*0120*/  MOV R4, R2 ;  /* 0x0000000200047202 */ /* 0x003fde0000000f00 */
[----:B01----:R-:W-:-:S15]  /*0130*/  MOV R20, 32@lo((_ZN2FW10VectorBaseIfLi4ENS_5Vec4fEE3setERKf + .L_x_10@srel)) ;  /* 0x0000000000147802 */ /* 0x003fde0000000f00 */
[----:B01----:R-:W-:-:S15]  /*0140*/  MOV R21, 32@hi((_ZN2FW10VectorBaseIfLi4ENS_5Vec4fEE3setERKf + .L_x_10@srel)) ;  /* 0x0000000000157802 */ /* 0x003fde0000000f00 */
[----:B01----:R-:W-:-:S15]  /*0150*/  CALL.ABS.NOINC `(_ZN2FW10VectorBaseIfLi4ENS_5Vec4fEE6getPtrEv) ;  /* 0x0000000000007943 */ /* 0x003fde0003c00000 */
.L_x_10:
[----:B01----:R-:W-:-:S15]  /*0160*/  MOV R4, R4 ;  /* 0x0000000400047202 */ /* 0x003fde0000000f00 */
[----:B01----:R-:W-:-:S15]  /*0170*/  MOV R4, R4 ;  /* 0x0000000400047202 */ /* 0x003fde0000000f00 */
.L_x_337:
[----:B01----:R-:W-:-:S15]  /*0180*/  MOV R0, RZ ;  /* 0x000000ff00007202 */ /* 0x003fde0000000f00 */
[----:B01----:R-:W-:-:S15]  /*0190*/  MOV R0, R0 ;  /* 0x0000000000007202 */ /* 0x003fde0000000f00 */
[----:B01----:R-:W-:-:S15]  /*01a0*/  MOV R0, R0 ;  /* 0x0000000000007202 */ /* 0x003fde0000000f00 */
.L_x_290:
[----:B01----:R-:W-:-:S15]  /*01b0*/  MOV R0, R0 ;  /* 0x0000000000007202 */ /* 0x003fde0000000f00 */
[----:B01----:R-:W-:-:S15]  /*01c0*/  MOV R0, R0 ;  /* 0x0000000000007202 */ /* 0x003fde0000000f00 */
.L_x_291:
[----:B01----:R-:W-:-:S15]  /*01d0*/  BSSY B0, `(.L_x_92) ;  /* 0x0000014000007945 */ /* 0x003fde0003800000 */
[----:B01----:R-:W-:-:S15]  /*01e0*/  BRA `(.L_x_93) ;  /* 0x0000000000007947 */ /* 0x003fde0003800000 */
.L_x_93:
[----:B01----:R-:W-:-:S15]  /*01f0*/  MOV R0, R0 ;  /* 0x0000000000007202 */ /* 0x003fde0000000f00 */
[----:B01----:R-:W-:-:S15]  /*0200*/  MOV R0, R0 ;  /* 0x0000000000007202 */ /* 0x003fde0000000f00 */
.L_x_292:
[----:B01----:R-:W-:-:S15]  /*0210*/  ISETP.LT.AND P0, PT, R0, 0x4, PT ;  /* 0x000000040000780c */ /* 0x003fde0003f01270 */
[----:B01----:R-:W-:-:S15]  /*0220*/  PLOP3.LUT P0, PT, P0, PT, PT, 0x8, 0x0 ;  /* 0x000000000000781c */ /* 0x003fde000070e170 */
[----:B01----:R-:W-:-:S15]  /*0230*/  @P0 BRA `(.L_x_94) ;  /* 0x000000d000000947 */ /* 0x003fde0003800000 */
[----:B01----:R-:W-:-:S15]  /*0240*/  BRA `(.L_x_95) ;  /* 0x0000000000007947 */ /* 0x003fde0003800000 */
.L_x_95:
[----:B01----:R-:W-:-:S15]  /*0250*/  MOV R3, R16 ;  /* 0x0000001000037202 */ /* 0x003fde0000000f00 */
[----:B01----:R1:W0:-:S15]  /*0260*/  LD R3, [R3] ;  /* 0x0000000003037980 */ /* 0x00321e0000100800 */
[----:B01----:R-:W-:-:S15]  /*0270*/  SHF.L.U32 R5, R0, 0x2, RZ ;  /* 0x0000000200057819 */ /* 0x003fde00000006ff */
[----:B01----:R-:W-:-:S15]  /*0280*/  IADD3 R5, R4, R5, RZ ;  /* 0x0000000504057210 */ /* 0x003fde0007ffe0ff */
[----:B01----:R-:W-:-:S15]  /*0290*/  MOV R5, R5 ;  /* 0x0000000500057202 */ /* 0x003fde0000000f00 */
[----:B01----:R1:W-:-:S15]  /*02a0*/  ST [R5], R3 ;  /* 0x0000000005007385 */ /* 0x0033de0000100803 */
[----:B01----:R-:W-:-:S15]  /*02b0*/  BRA `(.L_x_96) ;  /* 0x0000000000007947 */ /* 0x003fde0003800000 */
.L_x_96:
[----:B01----:R-:W-:-:S15]  /*02c0*/  IADD3 R0, R0, 0x1, RZ ;  /* 0x0000000100007810 */ /* 0x003fde0007ffe0ff */
[----:B01----:R-:W-:-:S15]  /*02d0*/  MOV R0, R0 ;  /* 0x0000000000007202 */ /* 0x003fde0000000f00 */
.L_x_293:
[----:B01----:R-:W-:-:S15]  /*02e0*/  MOV R0, R0 ;  /* 0x0000000000007202 */ /* 0x003fde0000000f00 */
[----:B01----:R-:W-:-:S15]  /*02f0*/  MOV R0, R0 ;  /* 0x0000000000007202 */ /* 0x003fde0000000f00 */
.L_x_294:
[----:B01----:R-:W-:-:S15]  /*0300*/  BRA `(.L_x_93) ;  /* 0xfffffee000007947 */ /* 0x003fde000383ffff */
.L_x_94:
[----:B01----:R-:W-:-:S15]  /*0310*/  BSYNC B0 ;  /* 0x0000000000007941 */ /* 0x003fde0003800000 */
.L_x_92:
[----:B01----:R-:W-:-:S15]  /*0320*/  ISETP.NE.AND P0, PT, R2, RZ, PT ;  /* 0x000000ff0200720c */ /* 0x003fde0003f05270 */
[----:B01----:R-:W-:-:S15]  /*0330*/  PLOP3.LUT P0, PT, P0, PT, PT, 0x8, 0x0 ;  /* 0x000000000000781c */ /* 0x003fde000070e170 */
[----:B01----:R-:W-:-:S15]  /*0340*/  PLOP3.LUT P0, PT, P0, PT, PT, 0x8, 0x0 ;  /* 0x000000000000781c */ /* 0x003fde000070e170 */
[----:B01----:R-:W-:-:S15]  /*0350*/  @P0 BRA `(.L_x_97) ;  /* 0x0000002000000947 */ /* 0x003fde0003800000 */
[----:B01----:R-:W-:-:S15]  /*0360*/  BRA `(.L_x_98) ;  /* 0x0000000000007947 */ /* 0x003fde0003800000 */
.L_x_98:
[----:B01----:R-:W-:-:S15]  /*0370*/  BRA `(.L_x_97) ;  /* 0x0000000000007947 */ /* 0x003fde0003800000 */
.L_x_97:
[----:B01----:R-:W-:-:S15]  /*0380*/  BRA `(.L_x_99) ;  /* 0x0000000000007947 */ /* 0x003fde0003800000 */
.L_x_99:
[----:B01----:R-:W-:-:S15]  /*0390*/  BRA `(.L_x_100) ;  /* 0x0000000000007947 */ /* 0x003fde0003800000 */
.L_x_100:
[----:B01----:R-:W-:-:S15]  /*03a0*/  BSYNC B6 ;  /* 0x0000000000067941 */ /* 0x003fde0003800000 */
.L_x_91:
[----:B01----:R1:W-:-:S15]  /*03b0*/  BMOV.32 B6, R17 ;  /* 0x0000001106007356 */ /* 0x0033de0000000000 */
[----:B01----:R1:W0:-:S15]  /*03c0*/  LDL R2, [R1] ;  /* 0x0000000001027983 */ /* 0x00321e0000100800 */
[----:B01----:R1:W0:-:S15]  /*03d0*/  LDL R16, [R1+0x4] ;  /* 0x0000040001107983 */ /* 0x00321e0000100800 */
[----:B01----:R1:W0:-:S15]  /*03e0*/  LDL R17, [R1+0x8] ;  /* 0x0000080001117983 */ /* 0x00321e0000100800 */
[----:B01----:R1:W0:-:S15]  /*03f0*/  LDL R20, [R1+0xc] ;  /* 0x00000c0001147983 */ /* 0x00321e0000100800 */
[----:B01----:R1:W0:-:S15]  /*0400*/  LDL R21, [R1+0x10] ;  /* 0x0000100001157983 */ /* 0x00321e0000100800 */
[----:B01----:R-:W-:-:S15]  /*0410*/  IADD3 R1, R1, 0x18, RZ ;  /* 0x0000001801017810 */ /* 0x003fde0007ffe0ff */
[----:B01----:R-:W-:-:S15]  /*0420*/  RET.ABS.NODEC R20 0x0 ;  /* 0x0000000014007950 */ /* 0x003fde0003e00000 */
.L_x_101:
        /* <DEDUP_REMOVED lines=13> */
.L_x_295:


//--------------------- .text._ZN2FW10VectorBaseIfLi4ENS_5Vec4fEE3setIS1_EEvRKNS0_IfLi4ET_EE --------------------------
	.section	.text._ZN2FW10VectorBaseIfLi4ENS_5Vec4fEE3setIS1_EEvRKNS0_IfLi4ET_EE,"ax",@progbits
	.sectioninfo	@"SHI_REGISTERS=24"
	.align	128
        .global         _ZN2FW10VectorBaseIfLi4ENS_5Vec4fEE3setIS1_EEvRKNS0_IfLi4ET_EE
        .type           _ZN2FW10VectorBaseIfLi4ENS_5Vec4fEE3setIS1_EEvRKNS0_IfLi4ET_EE,@function
        .size           _ZN2FW10VectorBaseIfLi4ENS_5Vec4fEE3setIS1_EEvRKNS0_IfLi4ET_EE,(.L_x_341 - _ZN2FW10VectorBaseIfLi4ENS_5Vec4fEE3setIS1_EEvRKNS0_IfLi4ET_EE)
_ZN2FW10VectorBaseIfLi4ENS_5Vec4fEE3setIS1_EEvRKNS0_IfLi4ET_EE:
.text._ZN2FW10VectorBaseIfLi4ENS_5Vec4fEE3setIS1_EEvRKNS0_IfLi4ET_EE:
[----:B01----:R-:W-:-:S15]  /*0000*/  IADD3 R1, R1, -0x18, RZ ;  /* 0xffffffe801017810 */ /* 0x003fde0007ffe0ff */
[----:B01----:R1:W0:-:S15]  /*0010*/  S2R R0, SR_LMEMHIOFF ;  /* 0x0000000000007919 */ /* 0x00321e0000003700 */
[----:B01----:R-:W-:-:S15]  /*0020*/  ISETP.GE.U32.AND P0, PT, R1, R0, PT ;  /* 0x000000000100720c */ /* 0x003fde0003f06070 */
[----:B01----:R-:W-:-:S15]  /*0030*/  @P0 BRA `(.L_x_102) ;  /* 0x0000001000000947 */ /* 0x003fde0003800000 */
[----:B01----:R-:W-:-:S15]  /*0040*/  BPT.TRAP 0x1 ;  /* 0x000000040000795c */ /* 0x003fde0000300000 */
.L_x_102:
        /* <DEDUP_REMOVED lines=13> */
[----:B01----:R-:W-:-:S15]  /*0120*/  MOV R4, R16 ;  /* 0x0000001000047202 */ /* 0x003fde0000000f00 */
[----:B01----:R-:W-:-:S15]  /*0130*/  MOV R20, 32@lo((_ZN2FW10VectorBaseIfLi4ENS_5Vec4fEE3setIS1_EEvRKNS0_IfLi4ET_EE + .L_x_11@srel)) ;  /* 0x0000000000147802 */ /* 0x003fde0000000f00 */
[----:B01----:R-:W-:-:S15]  /*0140*/  MOV R21, 32@hi((_ZN2FW10VectorBaseIfLi4ENS_5Vec4fEE3setIS1_EEvRKNS0_IfLi4ET_EE + .L_x_11@srel)) ;  /* 0x0000000000157802 */ /* 0x003fde0000000f00 */
[----:B01----:R-:W-:-:S15]  /*0150*/  CALL.ABS.NOINC `(_ZNK2FW10VectorBaseIfLi4ENS_5Vec4fEE6getPtrEv) ;  /* 0x0000000000007943 */ /* 0x003fde0003c00000 */
.L_x_11:
[----:B01----:R-:W-:-:S15]  /*0160*/  MOV R5, R4 ;  /* 0x0000000400057202 */ /* 0x003fde0000000f00 */
[----:B01----:R-:W-:-:S15]  /*0170*/  MOV R4, R2 ;  /* 0x0000000200047202 */ /* 0x003fde0000000f00 */
[----:B01----:R-:W-:-:S15]  /*0180*/  MOV R5, R5 ;  /* 0x0000000500057202 */ /* 0x003fde0000000f00 */
[----:B01----:R-:W-:-:S15]  /*0190*/  MOV R20, 32@lo((_ZN2FW10VectorBaseIfLi4ENS_5Vec4fEE3setIS1_EEvRKNS0_IfLi4ET_EE + .L_x_12@srel)) ;  /* 0x0000000000147802 */ /* 0x003fde0000000f00 */
[----:B01----:R-:W-:-:S15]  /*01a0*/  MOV R21, 32@hi((_ZN2FW10VectorBaseIfLi4ENS_5Vec4fEE3setIS1_EEvRKNS0_IfLi4ET_EE + .L_x_12@srel)) ;  /* 0x0000000000157802 */ /* 0x003fde0000000f00 */
[----:B01----:R-:W-:-:S15]  /*01b0*/  CALL.ABS.NOINC `(_ZN2FW10VectorBaseIfLi4ENS_5Vec4fEE3setEPKf) ;  /* 0x0000000000007943 */ /* 0x003fde0003c00000 */
.L_x_12:
[----:B01----:R-:W-:-:S15]  /*01c0*/  ISETP.NE.AND P0, PT, R2, RZ, PT ;  /* 0x000000ff0200720c */ /* 0x003fde0003f05270 */
[----:B01----:R-:W-:-:S15]  /*01d0*/  PLOP3.LUT P0, PT, P0, PT, PT, 0x8, 0x0 ;  /* 0x000000000000781c */ /* 0x003fde000070e170 */
[----:B01----:R-:W-:-:S15]  /*01e0*/  PLOP3.LUT P0, PT, P0, PT, PT, 0x8, 0x0 ;  /* 0x000000000000781c */ /* 0x003fde000070e170 */
[----:B01----:R-:W-:-:S15]  /*01f0*/  @P0 BRA `(.L_x_104) ;  /* 0x0000002000000947 */ /* 0x003fde0003800000 */
[----:B01----:R-:W-:-:S15]  /*0200*/  BRA `(.L_x_105) ;  /* 0x0000000000007947 */ /* 0x003fde0003800000 */
.L_x_105:
[----:B01----:R-:W-:-:S15]  /*0210*/  BRA `(.L_x_104) ;  /* 0x0000000000007947 */ /* 0x003fde0003800000 */
.L_x_104:
[----:B01----:R-:W-:-:S15]  /*0220*/  BRA `(.L_x_106) ;  /* 0x0000000000007947 */ /* 0x003fde0003800000 */
.L_x_106:
[----:B01----:R-:W-:-:S15]  /*0230*/  BRA `(.L_x_107) ;  /* 0x0000000000007947 */ /* 0x003fde0003800000 */
.L_x_107:
[----:B01----:R-:W-:-:S15]  /*0240*/  BSYNC B6 ;  /* 0x0000000000067941 */ /* 0x003fde0003800000 */
.L_x_103:
        /* <DEDUP_REMOVED lines=8> */
.L_x_108:
        /* <DEDUP_REMOVED lines=11> */
.L_x_341:


//--------------------- .text._ZNK2FW10VectorBaseIfLi4ENS_5Vec4fEEmlERKf --------------------------
	.section	.text._ZNK2FW10VectorBaseIfLi4ENS_5Vec4fEEmlERKf,"ax",@progbits
	.sectioninfo	@"SHI_REGISTERS=25"
	.align	128
        .global         _ZNK2FW10VectorBaseIfLi4ENS_5Vec4fEEmlERKf
        .type           _ZNK2FW10VectorBaseIfLi4ENS_5Vec4fEEmlERKf,@function
        .size           _ZNK2FW10VectorBaseIfLi4ENS_5Vec4fEEmlERKf,(.L_x_307 - _ZNK2FW10VectorBaseIfLi4ENS_5Vec4fEEmlERKf)
_ZNK2FW10VectorBaseIfLi4ENS_5Vec4fEEmlERKf:
.text._ZNK2FW10VectorBaseIfLi4ENS_5Vec4fEEmlERKf:
[----:B01----:R-:W-:-:S15]  /*0000*/  MOV R3, R1 ;  /* 0x0000000100037202 */ /* 0x003fde0000000f00 */
[----:B01----:R-:W-:-:S15]  /*0010*/  IADD3 R1, R1, -0x30, RZ ;  /* 0xffffffd001017810 */ /* 0x003fde0007ffe0ff */
[----:B01----:R-:W-:-:S15]  /*0020*/  LOP3.LUT R1, R1, 0xfffffff0, RZ, 0xc0, !PT ;  /* 0xfffffff001017812 */ /* 0x003fde00078ec0ff */
[----:B01----:R1:W0:-:S15]  /*0030*/  S2R R0, SR_LMEMHIOFF ;  /* 0x0000000000007919 */ /* 0x00321e0000003700 */
[----:B01----:R-:W-:-:S15]  /*0040*/  ISETP.GE.U32.AND P0, PT, R1, R0, PT ;  /* 0x000000000100720c */ /* 0x003fde0003f06070 */
[----:B01----:R-:W-:-:S15]  /*0050*/  @P0 BRA `(.L_x_109) ;  /* 0x0000001000000947 */ /* 0x003fde0003800000 */
[----:B01----:R-:W-:-:S15]  /*0060*/  BPT.TRAP 0x1 ;  /* 0x000000040000795c */ /* 0x003fde0000300000 */
.L_x_109:
[----:B01----:R1:W-:-:S15]  /*0070*/  STL [R1+0x2c], R22 ;  /* 0x00002c1601007387 */ /* 0x0033de0000100800 */
[----:B01----:R1:W-:-:S15]  /*0080*/  STL [R1+0x28], R21 ;  /* 0x0000281501007387 */ /* 0x0033de0000100800 */
        /* <DEDUP_REMOVED lines=17> */
.L_x_342:
[----:B01----:R-:W-:-:S15]  /*01a0*/  MOV R4, R19 ;  /* 0x0000001300047202 */ /* 0x003fde0000000f00 */
[----:B01----:R-:W-:-:S15]  /*01b0*/  MOV R20, 32@lo((_ZNK2FW10VectorBaseIfLi4ENS_5Vec4fEEmlERKf + .L_x_13@srel)) ;  /* 0x0000000000147802 */ /* 0x003fde0000000f00 */
[----:B01----:R-:W-:-:S15]  /*01c0*/  MOV R21, 32@hi((_ZNK2FW10VectorBaseIfLi4ENS_5Vec4fEEmlERKf + .L_x_13@srel)) ;  /* 0x0000000000157802 */ /* 0x003fde0000000f00 */
[----:B01----:R-:W-:-:S15]  /*01d0*/  CALL.ABS.NOINC `(_ZNK2FW10VectorBaseIfLi4ENS_5Vec4fEE6getPtrEv) ;  /* 0x0000000000007943 */ /* 0x003fde0003c00000 */
.L_x_13:
[----:B01----:R-:W-:-:S15]  /*01e0*/  MOV R4, R4 ;  /* 0x0000000400047202 */ /* 0x003fde0000000f00 */
[----:B01----:R-:W-:-:S15]  /*01f0*/  MOV R17, R4 ;  /* 0x0000000400117202 */ /* 0x003fde0000000f00 */
[----:B01----:R-:W-:-:S15]  /*0200*/  IADD3 R0, R18, RZ, RZ ;  /* 0x000000ff12007210 */ /* 0x003fde0007ffe0ff */
[----:B01----:R-:W-:-:S15]  /*0210*/  MOV R4, R0 ;  /* 0x0000000000047202 */ /* 0x003fde0000000f00 */
[----:B01----:R-:W-:-:S15]  /*0220*/  MOV R16, R0 ;  /* 0x0000000000107202 */ /* 0x003fde0000000f00 */
[----:B01----:R-:W-:-:S15]  /*0230*/  MOV R20, 32@lo((_ZNK2FW10VectorBaseIfLi4ENS_5Vec4fEEmlERKf + .L_x_14@srel)) ;  /* 0x0000000000147802 */ /* 0x003fde0000000f00 */
[----:B01----:R-:W-:-:S15]  /*0240*/  MOV R21, 32@hi((_ZNK2FW10VectorBaseIfLi4ENS_5Vec4fEEmlERKf + .L_x_14@srel)) ;  /* 0x0000000000157802 */ /* 0x003fde0000000f00 */
[----:B01----:R-:W-:-:S15]  /*0250*/  CALL.ABS.NOINC `(_ZN2FW5Vec4fC1Ev) ;  /* 0x0000000000007943 */ /* 0x003fde0003c00000 */
.L_x_14:
[----:B01----:R-:W-:-:S15]  /*0260*/  MOV R4, R16 ;  /* 0x0000001000047202 */ /* 0x003fde0000000f00 */
[----:B01----:R-:W-:-:S15]  /*0270*/  MOV R20, 32@lo((_ZNK2FW10VectorBaseIfLi4ENS_5Vec4fEEmlERKf + .L_x_15@srel)) ;  /* 0x0000000000147802 */ /* 0x003fde0000000f00 */
[----:B01----:R-:W-:-:S15]  /*0280*/  MOV R21, 32@hi((_ZNK2FW10VectorBaseIfLi4ENS_5Vec4fEEmlERKf + .L_x_15@srel)) ;  /* 0x0000000000157802 */ /* 0x003fde0000000f00 */
[----:B01----:R-:W-:-:S15]  /*0290*/  CALL.ABS.NOINC `(_ZN2FW5Vec4f6getPtrEv) ;  /* 0x0000000000007943 */ /* 0x003fde0003c00000 */
.L_x_15:
[----:B01----:R-:W-:-:S15]  /*02a0*/  MOV R4, R4 ;  /* 0x0000000400047202 */ /* 0x003fde0000000f00 */
[----:B01----:R-:W-:-:S15]  /*02b0*/  MOV R0, R4 ;  /* 0x0000000400007202 */ /* 0x003fde0000000f00 */
.L_x_343:
[----:B01----:R-:W-:-:S15]  /*02c0*/  MOV R3, RZ ;  /* 0x000000ff00037202 */ /* 0x003fde0000000f00 */
[----:B01----:R-:W-:-:S15]  /*02d0*/  MOV R3, R3 ;  /* 0x0000000300037202 */ /* 0x003fde0000000f00 */
[----:B01----:R-:W-:-:S15]  /*02e0*/  MOV R3, R3 ;  /* 0x0000000300037202 */ /* 0x003fde0000000f00 */
.L_x_302:
[----:B01----:R-:W-:-:S15]  /*02f0*/  MOV R3, R3 ;  /* 0x0000000300037202 */ /* 0x003fde0000000f00 */
[----:B01----:R-:W-:-:S15]  /*0300*/  MOV R3, R3 ;  /* 0x0000000300037202 */ /* 0x003fde0000000f00 */
.L_x_303:
[----:B01----:R-:W-:-:S15]  /*0310*/  BSSY B0, `(.L_x_110) ;  /* 0x0000019000007945 */ /* 0x003fde0003800000 */
[----:B01----:R-:W-:-:S15]  /*0320*/  BRA `(.L_x_111) ;  /* 0x0000000000007947 */ /* 0x003fde0003800000 */
.L_x_111:
[----:B01----:R-:W-:-:S15]  /*0330*/  MOV R3, R3 ;  /* 0x0000000300037202 */ /* 0x003fde0000000f00 */
[----:B01----:R-:W-:-:S15]  /*0340*/  MOV R3, R3 ;  /* 0x0000000300037202 */ /* 0x003fde0000000f00 */
.L_x_304:
[----:B01----:R-:W-:-:S15]  /*0350*/  ISETP.LT.AND P0, PT, R3, 0x4, PT ;  /* 0x000000040300780c */ /* 0x003fde0003f01270 */
[----:B01----:R-:W-:-:S15]  /*0360*/  PLOP3.LUT P0, PT, P0, PT, PT, 0x8, 0x0 ;  /* 0x000000000000781c */ /* 0x003fde000070e170 */
[----:B01----:R-:W-:-:S15]  /*0370*/  @P0 BRA `(.L_x_112) ;  /* 0x0000012000000947 */ /* 0x003fde0003800000 */
[----:B01----:R-:W-:-:S15]  /*0380*/  BRA `(.L_x_113) ;  /* 0x0000000000007947 */ /* 0x003fde0003800000 */
.L_x_113:
[----:B01----:R-:W-:-:S15]  /*0390*/  SHF.L.U32 R4, R3, 0x2, RZ ;  /* 0x0000000203047819 */ /* 0x003fde00000006ff */
[----:B01----:R-:W-:-:S15]  /*03a0*/  IADD3 R4, R17, R4, RZ ;  /* 0x0000000411047210 */ /* 0x003fde0007ffe0ff */
[----:B01----:R-:W-:-:S15]  /*03b0*/  MOV R4, R4 ;  /* 0x0000000400047202 */ /* 0x003fde0000000f00 */
[----:B01----:R1:W0:-:S15]  /*03c0*/  LD R4, [R4] ;  /* 0x0000000004047980 */ /* 0x00321e0000100800 */
[----:B01----:R-:W-:-:S15]  /*03d0*/  MOV R5, R22 ;  /* 0x0000001600057202 */ /* 0x003fde0000000f00 */
[----:B01----:R1:W0:-:S15]  /*03e0*/  LD R5, [R5] ;  /* 0x0000000005057980 */ /* 0x00321e0000100800 */
[----:B01----:R-:W-:-:S15]  /*03f0*/  FMUL.FTZ R4, R4, R5 ;  /* 0x0000000504047220 */ /* 0x003fde0000410000 */
[----:B01----:R-:W-:-:S15]  /*0400*/  SHF.L.U32 R5, R3, 0x2, RZ ;  /* 0x0000000203057819 */ /* 0x003fde00000006ff */
[----:B01----:R-:W-:-:S15]  /*0410*/  IADD3 R5, R0, R5, RZ ;  /* 0x0000000500057210 */ /* 0x003fde0007ffe0ff */
[----:B01----:R-:W-:-:S15]  /*0420*/  MOV R5, R5 ;  /* 0x0000000500057202 */ /* 0x003fde0000000f00 */
[----:B01----:R1:W-:-:S15]  /*0430*/  ST [R5], R4 ;  /* 0x0000000005007385 */ /* 0x0033de0000100804 */
[----:B01----:R-:W-:-:S15]  /*0440*/  BRA `(.L_x_114) ;  /* 0x0000000000007947 */ /* 0x003fde0003800000 */
.L_x_114:
[----:B01----:R-:W-:-:S15]  /*0450*/  IADD3 R3, R3, 0x1, RZ ;  /* 0x0000000103037810 */ /* 0x003fde0007ffe0ff */
[----:B01----:R-:W-:-:S15]  /*0460*/  MOV R3, R3 ;  /* 0x0000000300037202 */ /* 0x003fde0000000f00 */
.L_x_305:
[----:B01----:R-:W-:-:S15]  /*0470*/  MOV R3, R3 ;  /* 0x0000000300037202 */ /* 0x003fde0000000f00 */
[----:B01----:R-:W-:-:S15]  /*0480*/  MOV R3, R3 ;  /* 0x0000000300037202 */ /* 0x003fde0000000f00 */
.L_x_306:
[----:B01----:R-:W-:-:S15]  /*0490*/  BRA `(.L_x_111) ;  /* 0xfffffe9000007947 */ /* 0x003fde000383ffff */
.L_x_112:
[----:B01----:R-:W-:-:S15]  /*04a0*/  BSYNC B0 ;  /* 0x0000000000007941 */ /* 0x003fde0003800000 */
.L_x_110:
[----:B01----:R-:W-:-:S15]  /*04b0*/  IADD3 R3, R18, 0xc, RZ ;  /* 0x0000000c12037810 */ /* 0x003fde0007ffe0ff */
[----:B01----:R-:W-:-:S15]  /*04c0*/  MOV R3, R3 ;  /* 0x0000000300037202 */ /* 0x003fde0000000f00 */
[----:B01----:R1:W0:-:S15]  /*04d0*/  LD R3, [R3] ;  /* 0x0000000003037980 */ /* 0x00321e0000100800 */
[----:B01----:R-:W-:-:S15]  /*04e0*/  IADD3 R4, R18, 0x8, RZ ;  /* 0x0000000812047810 */ /* 0x003fde0007ffe0ff */
[----:B01----:R-:W-:-:S15]  /*04f0*/  MOV R4, R4 ;  /* 0x0000000400047202 */ /* 0x003fde0000000f00 */
[----:B01----:R1:W0:-:S15]  /*0500*/  LD R4, [R4] ;  /* 0x0000000004047980 */ /* 0x00321e0000100800 */
[----:B01----:R-:W-:-:S15]  /*0510*/  IADD3 R5, R18, 0x4, RZ ;  /* 0x0000000412057810 */ /* 0x003fde0007ffe0ff */
[----:B01----:R-:W-:-:S15]  /*0520*/  MOV R5, R5 ;  /* 0x0000000500057202 */ /* 0x003fde0000000f00 */
[----:B01----:R1:W0:-:S15]  /*0530*/  LD R5, [R5] ;  /* 0x0000000005057980 */ /* 0x00321e0000100800 */
[----:B01----:R-:W-:-:S15]  /*0540*/  IADD3 R6, R18, RZ, RZ ;  /* 0x000000ff12067210 */ /* 0x003fde0007ffe0ff */
[----:B01----:R-:W-:-:S15]  /*0550*/  MOV R6, R6 ;  /* 0x0000000600067202 */ /* 0x003fde0000000f00 */
[----:B01----:R1:W0:-:S15]  /*0560*/  LD R6, [R6] ;  /* 0x0000000006067980 */ /* 0x00321e0000100800 */
[----:B01----:R-:W-:-:S15]  /*0570*/  ISETP.NE.AND P0, PT, R19, RZ, PT ;  /* 0x000000ff1300720c */ /* 0x003fde0003f05270 */
[----:B01----:R-:W-:-:S15]  /*0580*/  PLOP3.LUT P0, PT, P0, PT, PT, 0x8, 0x0 ;  /* 0x000000000000781c */ /* 0x003fde000070e170 */
[----:B01----:R-:W-:-:S15]  /*0590*/  PLOP3.LUT P0, PT, P0, PT, PT, 0x8, 0x0 ;  /* 0x000000000000781c */ /* 0x003fde000070e170 */
[----:B01----:R-:W-:-:S15]  /*05a0*/  MOV R3, R3 ;  /* 0x0000000300037202 */ /* 0x003fde0000000f00 */
[----:B01----:R-:W-:-:S15]  /*05b0*/  MOV R7, R4 ;  /* 0x0000000400077202 */ /* 0x003fde0000000f00 */
[----:B01----:R-:W-:-:S15]  /*05c0*/  MOV R5, R5 ;  /* 0x0000000500057202 */ /* 0x003fde0000000f00 */
[----:B01----:R-:W-:-:S15]  /*05d0*/  MOV R4, R6 ;  /* 0x0000000600047202 */ /* 0x003fde0000000f00 */
[----:B01----:R-:W-:-:S15]  /*05e0*/  BSSY B0, `(.L_x_115) ;  /* 0x0000004000007945 */ /* 0x003fde0003800000 */
[----:B01----:R-:W-:-:S15]  /*05f0*/  @P0 BRA `(.L_x_116) ;  /* 0x0000002000000947 */ /* 0x003fde0003800000 */
[----:B01----:R-:W-:-:S15]  /*0600*/  BRA `(.L_x_117) ;  /* 0x0000000000007947 */ /* 0x003fde0003800000 */
.L_x_117:
[----:B01----:R-:W-:-:S15]  /*0610*/  BRA `(.L_x_116) ;  /* 0x0000000000007947 */ /* 0x003fde0003800000 */
.L_x_116:
[----:B01----:R-:W-:-:S15]  /*0620*/  BSYNC B0 ;  /* 0x0000000000007941 */ /* 0x003fde0003800000 */
.L_x_115:
[----:B01----:R-:W-:-:S15]  /*0630*/  MOV R4, R4 ;  /* 0x0000000400047202 */ /* 0x003fde0000000f00 */
[----:B01----:R-:W-:-:S15]  /*0640*/  MOV R5, R5 ;  /* 0x0000000500057202 */ /* 0x003fde0000000f00 */
[----:B01----:R-:W-:-:S15]  /*0650*/  MOV R6, R7 ;  /* 0x0000000700067202 */ /* 0x003fde0000000f00 */
[----:B01----:R-:W-:-:S15]  /*0660*/  MOV R7, R3 ;  /* 0x0000000300077202 */ /* 0x003fde0000000f00 */
[----:B01----:R-:W-:-:S15]  /*0670*/  BRA `(.L_x_118) ;  /* 0x0000000000007947 */ /* 0x003fde0003800000 */
.L_x_118:
[----:B01----:R-:W-:-:S15]  /*0680*/  MOV R3, R2 ;  /* 0x0000000200037202 */ /* 0x003fde0000000f00 */
[----:B01----:R-:W-:-:S15]  /*0690*/  MOV R4, R4 ;  /* 0x0000000400047202 */ /* 0x003fde0000000f00 */
[----:B01----:R-:W-:-:S15]  /*06a0*/  MOV R5, R5 ;  /* 0x0000000500057202 */ /* 0x003fde0000000f00 */
        /* <DEDUP_REMOVED lines=12> */
.L_x_119:
        /* <DEDUP_REMOVED lines=9> */
.L_x_307:


//--------------------- .text._ZN2FW5Vec4fC1Ev    --------------------------
	.section	.text._ZN2FW5Vec4fC1Ev,"ax",@progbits
	.sectioninfo	@"SHI_REGISTERS=24"
	.align	128
        .global         _ZN2FW5Vec4fC1Ev
        .type           _ZN2FW5Vec4fC1Ev,@function
        .size           _ZN2FW5Vec4fC1Ev,(.L_x_344 - _ZN2FW5Vec4fC1Ev)
_ZN2FW5Vec4fC1Ev:
.text._ZN2FW5Vec4fC1Ev:
[----:B01----:R-:W-:-:S15]  /*0000*/  IADD3 R1, R1, -0x10, RZ ;  /* 0xfffffff001017810 */ /* 0x003fde0007ffe0ff */
[----:B01----:R1:W0:-:S15]  /*0010*/  S2R R0, SR_LMEMHIOFF ;  /* 0x0000000000007919 */ /* 0x00321e0000003700 */
[----:B01----:R-:W-:-:S15]  /*0020*/  ISETP.GE.U32.AND P0, PT, R1, R0, PT ;  /* 0x000000000100720c */ /* 0x003fde0003f06070 */
[----:B01----:R-:W-:-:S15]  /*0030*/  @P0 BRA `(.L_x_120) ;  /* 0x0000001000000947 */ /* 0x003fde0003800000 */
[----:B01----:R-:W-:-:S15]  /*0040*/  BPT.TRAP 0x1 ;  /* 0x000000040000795c */ /* 0x003fde0000300000 */
.L_x_120:
[----:B01----:R1:W-:-:S15]  /*0050*/  STL [R1+0x8], R21 ;  /* 0x0000081501007387 */ /* 0x0033de0000100800 */
[----:B01----:R1:W-:-:S15]  /*0060*/  STL [R1+0x4], R20 ;  /* 0x0000041401007387 */ /* 0x0033de0000100800 */
[----:B01----:R1:W-:-:S15]  /*0070*/  STL [R1], R2 ;  /* 0x0000000201007387 */ /* 0x0033de0000100800 */
[----:B01----:R-:W-:-:S15]  /*0080*/  MOV R4, R4 ;  /* 0x0000000400047202 */ /* 0x003fde0000000f00 */
[----:B01----:R-:W-:-:S15]  /*0090*/  MOV R4, R4 ;  /* 0x0000000400047202 */ /* 0x003fde0000000f00 */
[----:B01----:R-:W-:-:S15]  /*00a0*/  MOV R2, R4 ;  /* 0x0000000400027202 */ /* 0x003fde0000000f00 */
[----:B01----:R-:W-:-:S15]  /*00b0*/  MOV R4, R2 ;  /* 0x0000000200047202 */ /* 0x003fde0000000f00 */
[----:B01----:R-:W-:-:S15]  /*00c0*/  MOV R20, 32@lo((_ZN2FW5Vec4fC1Ev + .L_x_16@srel)) ;  /* 0x0000000000147802 */ /* 0x003fde0000000f00 */
[----:B01----:R-:W-:-:S15]  /*00d0*/  MOV R21, 32@hi((_ZN2FW5Vec4fC1Ev + .L_x_16@srel)) ;  /* 0x0000000000157802 */ /* 0x003fde0000000f00 */
[----:B01----:R-:W-:-:S15]  /*00e0*/  CALL.ABS.NOINC `(_ZN2FW10VectorBaseIfLi4ENS_5Vec4fEEC2Ev) ;  /* 0x0000000000007943 */ /* 0x003fde0003c00000 */
.L_x_16:
[----:B01----:R-:W-:-:S15]  /*00f0*/  MOV R4, R2 ;  /* 0x0000000200047202 */ /* 0x003fde0000000f00 */
[----:B01----:R-:W-:-:S15]  /*0100*/  MOV R20, 32@lo((_ZN2FW5Vec4fC1Ev + .L_x_17@srel)) ;  /* 0x0000000000147802 */ /* 0x003fde0000000f00 */
[----:B01----:R-:W-:-:S15]  /*0110*/  MOV R21, 32@hi((_ZN2FW5Vec4fC1Ev + .L_x_17@srel)) ;  /* 0x0000000000157802 */ /* 0x003fde0000000f00 */
[----:B01----:R-:W-:-:S15]  /*0120*/  CALL.ABS.NOINC `(_ZN2FW10VectorBaseIfLi4ENS_5Vec4fEE7setZeroEv) ;  /* 0x0000000000007943 */ /* 0x003fde0003c00000 */
.L_x_17:
[----:B01----:R-:W-:-:S15]  /*0130*/  BRA `(.L_x_121) ;  /* 0x0000000000007947 */ /* 0x003fde0003800000 */
.L_x_121:
[----:B01----:R1:W0:-:S15]  /*0140*/  LDL R2, [R1] ;  /* 0x0000000001027983 */ /* 0x00321e0000100800 */
[----:B01----:R1:W0:-:S15]  /*0150*/  LDL R20, [R1+0x4] ;  /* 0x0000040001147983 */ /* 0x00321e0000100800 */
[----:B01----:R1:W0:-:S15]  /*0160*/  LDL R21, [R1+0x8] ;  /* 0x0000080001157983 */ /* 0x00321e0000100800 */
[----:B01----:R-:W-:-:S15]  /*0170*/  IADD3 R1, R1, 0x10, RZ ;  /* 0x0000001001017810 */ /* 0x003fde0007ffe0ff */
[----:B01----:R-:W-:-:S15]  /*0180*/  RET.ABS.NODEC R20 0x0 ;  /* 0x0000000014007950 */ /* 0x003fde0003e00000 */
.L_x_122:
        /* <DEDUP_REMOVED lines=15> */
.L_x_344:


//--------------------- .text._ZNK2FW10VectorBaseIfLi4ENS_5Vec4fEEplIS1_EES1_RKNS0_IfLi4ET_EE --------------------------
	.section	.text._ZNK2FW10VectorBaseIfLi4ENS_5Vec4fEEplIS1_EES1_RKNS0_IfLi4ET_EE,"ax",@progbits
	.sectioninfo	@"SHI_REGISTERS=26"
	.align	128
        .global         _ZNK2FW10VectorBaseIfLi4ENS_5Vec4fEEplIS1_EES1_RKNS0_IfLi4ET_EE
        .type           _ZNK2FW10VectorBaseIfLi4ENS_5Vec4fEEplIS1_EES1_RKNS0_IfLi4ET_EE,@function
        .size           _ZNK2FW10VectorBaseIfLi4ENS_5Vec4fEEplIS1_EES1_RKNS0_IfLi4ET_EE,(.L_x_313 - _ZNK2FW10VectorBaseIfLi4ENS_5Vec4fEEplIS1_EES1_RKNS0_IfLi4ET_EE)
_ZNK2FW10VectorBaseIfLi4ENS_5Vec4fEEplIS1_EES1_RKNS0_IfLi4ET_EE:
.text._ZNK2FW10VectorBaseIfLi4ENS_5Vec4fEEplIS1_EES1_RKNS0_IfLi4ET_EE:
[----:B01----:R-:W-:-:S15]  /*0000*/  MOV R3, R1 ;  /* 0x0000000100037202 */ /* 0x003fde0000000f00 */
[----:B01----:R-:W-:-:S15]  /*0010*/  IADD3 R1, R1, -0x40, RZ ;  /* 0xffffffc001017810 */ /* 0x003fde0007ffe0ff */
[----:B01----:R-:W-:-:S15]  /*0020*/  LOP3.LUT R1, R1, 0xfffffff0, RZ, 0xc0, !PT ;  /* 0xfffffff001017812 */ /* 0x003fde00078ec0ff */
[----:B01----:R1:W0:-:S15]  /*0030*/  S2R R0, SR_LMEMHIOFF ;  /* 0x0000000000007919 */ /* 0x00321e0000003700 */
[----:B01----:R-:W-:-:S15]  /*0040*/  ISETP.GE.U32.AND P0, PT, R1, R0, PT ;  /* 0x000000000100720c */ /* 0x003fde0003f06070 */
[----:B01----:R-:W-:-:S15]  /*0050*/  @P0 BRA `(.L_x_123) ;  /* 0x0000001000000947 */ /* 0x003fde0003800000 */
[----:B01----:R-:W-:-:S15]  /*0060*/  BPT.TRAP 0x1 ;  /* 0x000000040000795c */ /* 0x003fde0000300000 */
.L_x_123:
        /* <DEDUP_REMOVED lines=20> */
.L_x_345:
[----:B01----:R-:W-:-:S15]  /*01b0*/  MOV R4, R22 ;  /* 0x0000001600047202 */ /* 0x003fde0000000f00 */
[----:B01----:R-:W-:-:S15]  /*01c0*/  MOV R20, 32@lo((_ZNK2FW10VectorBaseIfLi4ENS_5Vec4fEEplIS1_EES1_RKNS0_IfLi4ET_EE + .L_x_18@srel)) ;  /* 0x0000000000147802 */ /* 0x003fde0000000f00 */
[----:B01----:R-:W-:-:S15]  /*01d0*/  MOV R21, 32@hi((_ZNK2FW10VectorBaseIfLi4ENS_5Vec4fEEplIS1_EES1_RKNS0_IfLi4ET_EE + .L_x_18@srel)) ;  /* 0x0000000000157802 */ /* 0x003fde0000000f00 */
[----:B01----:R-:W-:-:S15]  /*01e0*/  CALL.ABS.NOINC `(_ZNK2FW10VectorBaseIfLi4ENS_5Vec4fEE6getPtrEv) ;  /* 0x0000000000007943 */ /* 0x003fde0003c00000 */
.L_x_18:
[----:B01----:R-:W-:-:S15]  /*01f0*/  MOV R4, R4 ;  /* 0x0000000400047202 */ /* 0x003fde0000000f00 */
[----:B01----:R-:W-:-:S15]  /*0200*/  MOV R17, R4 ;  /* 0x0000000400117202 */ /* 0x003fde0000000f00 */
[----:B01----:R-:W-:-:S15]  /*0210*/  MOV R4, R23 ;  /* 0x0000001700047202 */ /* 0x003fde0000000f00 */
[----:B01----:R-:W-:-:S15]  /*0220*/  MOV R20, 32@lo((_ZNK2FW10VectorBaseIfLi4ENS_5Vec4fEEplIS1_EES1_RKNS0_IfLi4ET_EE + .L_x_19@srel)) ;  /* 0x0000000000147802 */ /* 0x003fde0000000f00 */
[----:B01----:R-:W-:-:S15]  /*0230*/  MOV R21, 32@hi((_ZNK2FW10VectorBaseIfLi4ENS_5Vec4fEEplIS1_EES1_RKNS0_IfLi4ET_EE + .L_x_19@srel)) ;  /* 0x0000000000157802 */ /* 0x003fde0000000f00 */
[----:B01----:R-:W-:-:S15]  /*0240*/  CALL.ABS.NOINC `(_ZNK2FW10VectorBaseIfLi4ENS_5Vec4fEE6getPtrEv) ;  /* 0x0000000000007943 */ /* 0x003fde0003c00000 */
.L_x_19:
[----:B01----:R-:W-:-:S15]  /*0250*/  MOV R4, R4 ;  /* 0x0000000400047202 */ /* 0x003fde0000000f00 */
[----:B01----:R-:W-:-:S15]  /*0260*/  MOV R18, R4 ;  /* 0x0000000400127202 */ /* 0x003fde0000000f00 */
[----:B01----:R-:W-:-:S15]  /*0270*/  IADD3 R0, R19, RZ, RZ ;  /* 0x000000ff13007210 */ /* 0x003fde0007ffe0ff */
[----:B01----:R-:W-:-:S15]  /*0280*/  MOV R4, R0 ;  /* 0x0000000000047202 */ /* 0x003fde0000000f00 */
[----:B01----:R-:W-:-:S15]  /*0290*/  MOV R16, R0 ;  /* 0x0000000000107202 */ /* 0x003fde0000000f00 */
[----:B01----:R-:W-:-:S15]  /*02a0*/  MOV R20, 32@lo((_ZNK2FW10VectorBaseIfLi4ENS_5Vec4fEEplIS1_EES1_RKNS0_IfLi4ET_EE + .L_x_20@srel)) ;  /* 0x0000000000147802 */ /* 0x003fde0000000f00 */
[----:B01----:R-:W-:-:S15]  /*02b0*/  MOV R21, 32@hi((_ZNK2FW10VectorBaseIfLi4ENS_5Vec4fEEplIS1_EES1_RKNS0_IfLi4ET_EE + .L_x_20@srel)) ;  /* 0x0000000000157802 */ /* 0x003fde0000000f00 */
[----:B01----:R-:W-:-:S15]  /*02c0*/  CALL.ABS.NOINC `(_ZN2FW5Vec4fC1Ev) ;  /* 0x0000000000007943 */ /* 0x003fde0003c00000 */
.L_x_20:
[----:B01----:R-:W-:-:S15]  /*02d0*/  MOV R4, R16 ;  /* 0x0000001000047202 */ /* 0x003fde0000000f00 */
[----:B01----:R-:W-:-:S15]  /*02e0*/  MOV R20, 32@lo((_ZNK2FW10VectorBaseIfLi4ENS_5Vec4fEEplIS1_EES1_RKNS0_IfLi4ET_EE + .L_x_21@srel)) ;  /* 0x0000000000147802 */ /* 0x003fde0000000f00 */
[----:B01----:R-:W-:-:S15]  /*02f0*/  MOV R21, 32@hi((_ZNK2FW10VectorBaseIfLi4ENS_5Vec4fEEplIS1_EES1_RKNS0_IfLi4ET_EE + .L_x_21@srel)) ;  /* 0x0000000000157802 */ /* 0x003fde0000000f00 */
[----:B01----:R-:W-:-:S15]  /*0300*/  CALL.ABS.NOINC `(_ZN2FW5Vec4f6getPtrEv) ;  /* 0x0000000000007943 */ /* 0x003fde0003c00000 */
.L_x_21:
[----:B01----:R-:W-:-:S15]  /*0310*/  MOV R4, R4 ;  /* 0x0000000400047202 */ /* 0x003fde0000000f00 */
[----:B01----:R-:W-:-:S15]  /*0320*/  MOV R0, R4 ;  /* 0x0000000400007202 */ /* 0x003fde0000000f00 */
.L_x_346:
[----:B01----:R-:W-:-:S15]  /*0330*/  MOV R3, RZ ;  /* 0x000000ff00037202 */ /* 0x003fde0000000f00 */
[----:B01----:R-:W-:-:S15]  /*0340*/  MOV R3, R3 ;  /* 0x0000000300037202 */ /* 0x003fde0000000f00 */
[----:B01----:R-:W-:-:S15]  /*0350*/  MOV R3, R3 ;  /* 0x0000000300037202 */ /* 0x003fde0000000f00 */
.L_x_308:
[----:B01----:R-:W-:-:S15]  /*0360*/  MOV R3, R3 ;  /* 0x0000000300037202 */ /* 0x003fde0000000f00 */
[----:B01----:R-:W-:-:S15]  /*0370*/  MOV R3, R3 ;  /* 0x0000000300037202 */ /* 0x003fde0000000f00 */
.L_x_309:
[----:B01----:R-:W-:-:S15]  /*0380*/  BSSY B0, `(.L_x_124) ;  /* 0x000001b000007945 */ /* 0x003fde0003800000 */
[----:B01----:R-:W-:-:S15]  /*0390*/  BRA `(.L_x_125) ;  /* 0x0000000000007947 */ /* 0x003fde0003800000 */
.L_x_125:
[----:B01----:R-:W-:-:S15]  /*03a0*/  MOV R3, R3 ;  /* 0x0000000300037202 */ /* 0x003fde0000000f00 */
[----:B01----:R-:W-:-:S15]  /*03b0*/  MOV R3, R3 ;  /* 0x0000000300037202 */ /* 0x003fde0000000f00 */
.L_x_310:
[----:B01----:R-:W-:-:S15]  /*03c0*/  ISETP.LT.AND P0, PT, R3, 0x4, PT ;  /* 0x000000040300780c */ /* 0x003fde0003f01270 */
[----:B01----:R-:W-:-:S15]  /*03d0*/  PLOP3.LUT P0, PT, P0, PT, PT, 0x8, 0x0 ;  /* 0x000000000000781c */ /* 0x003fde000070e170 */
[----:B01----:R-:W-:-:S15]  /*03e0*/  @P0 BRA `(.L_x_126) ;  /* 0x0000014000000947 */ /* 0x003fde0003800000 */
[----:B01----:R-:W-:-:S15]  /*03f0*/  BRA `(.L_x_127) ;  /* 0x0000000000007947 */ /* 0x003fde0003800000 */
.L_x_127:
[----:B01----:R-:W-:-:S15]  /*0400*/  SHF.L.U32 R4, R3, 0x2, RZ ;  /* 0x0000000203047819 */ /* 0x003fde00000006ff */
[----:B01----:R-:W-:-:S15]  /*0410*/  IADD3 R4, R17, R4, RZ ;  /* 0x0000000411047210 */ /* 0x003fde0007ffe0ff */
[----:B01----:R-:W-:-:S15]  /*0420*/  MOV R4, R4 ;  /* 0x0000000400047202 */ /* 0x003fde0000000f00 */
[----:B01----:R1:W0:-:S15]  /*0430*/  LD R4, [R4] ;  /* 0x0000000004047980 */ /* 0x00321e0000100800 */
[----:B01----:R-:W-:-:S15]  /*0440*/  SHF.L.U32 R5, R3, 0x2, RZ ;  /* 0x0000000203057819 */ /* 0x003fde00000006ff */
[----:B01----:R-:W-:-:S15]  /*0450*/  IADD3 R5, R18, R5, RZ ;  /* 0x0000000512057210 */ /* 0x003fde0007ffe0ff */
[----:B01----:R-:W-:-:S15]  /*0460*/  MOV R5, R5 ;  /* 0x0000000500057202 */ /* 0x003fde0000000f00 */
[----:B01----:R1:W0:-:S15]  /*0470*/  LD R5, [R5] ;  /* 0x0000000005057980 */ /* 0x00321e0000100800 */
[----:B01----:R-:W-:-:S15]  /*0480*/  FADD.FTZ R4, R4, R5 ;  /* 0x0000000504047221 */ /* 0x003fde0000010000 */
[----:B01----:R-:W-:-:S15]  /*0490*/  SHF.L.U32 R5, R3, 0x2, RZ ;  /* 0x0000000203057819 */ /* 0x003fde00000006ff */
[----:B01----:R-:W-:-:S15]  /*04a0*/  IADD3 R5, R0, R5, RZ ;  /* 0x0000000500057210 */ /* 0x003fde0007ffe0ff */
[----:B01----:R-:W-:-:S15]  /*04b0*/  MOV R5, R5 ;  /* 0x0000000500057202 */ /* 0x003fde0000000f00 */
[----:B01----:R1:W-:-:S15]  /*04c0*/  ST [R5], R4 ;  /* 0x0000000005007385 */ /* 0x0033de0000100804 */
[----:B01----:R-:W-:-:S15]  /*04d0*/  BRA `(.L_x_128) ;  /* 0x0000000000007947 */ /* 0x003fde0003800000 */
.L_x_128:
[----:B01----:R-:W-:-:S15]  /*04e0*/  IADD3 R3, R3, 0x1, RZ ;  /* 0x0000000103037810 */ /* 0x003fde0007ffe0ff */
[----:B01----:R-:W-:-:S15]  /*04f0*/  MOV R3, R3 ;  /* 0x0000000300037202 */ /* 0x003fde0000000f00 */
.L_x_311:
[----:B01----:R-:W-:-:S15]  /*0500*/  MOV R3, R3 ;  /* 0x0000000300037202 */ /* 0x003fde0000000f00 */
[----:B01----:R-:W-:-:S15]  /*0510*/  MOV R3, R3 ;  /* 0x0000000300037202 */ /* 0x003fde0000000f00 */
.L_x_312:
[----:B01----:R-:W-:-:S15]  /*0520*/  BRA `(.L_x_125) ;  /* 0xfffffe7000007947 */ /* 0x003fde000383ffff */
.L_x_126:
[----:B01----:R-:W-:-:S15]  /*0530*/  BSYNC B0 ;  /* 0x0000000000007941 */ /* 0x003fde0003800000 */
.L_x_124:
        /* <DEDUP_REMOVED lines=22> */
.L_x_131:
[----:B01----:R-:W-:-:S15]  /*06a0*/  BRA `(.L_x_130) ;  /* 0x0000000000007947 */ /* 0x003fde0003800000 */
.L_x_130:
[----:B01----:R-:W-:-:S15]  /*06b0*/  BSYNC B0 ;  /* 0x0000000000007941 */ /* 0x003fde0003800000 */
.L_x_129:
[----:B01----:R-:W-:-:S15]  /*06c0*/  MOV R4, R4 ;  /* 0x0000000400047202 */ /* 0x003fde0000000f00 */
[----:B01----:R-:W-:-:S15]  /*06d0*/  MOV R5, R5 ;  /* 0x0000000500057202 */ /* 0x003fde0000000f00 */
[----:B01----:R-:W-:-:S15]  /*06e0*/  MOV R6, R7 ;  /* 0x0000000700067202 */ /* 0x003fde0000000f00 */
[----:B01----:R-:W-:-:S15]  /*06f0*/  MOV R7, R3 ;  /* 0x0000000300077202 */ /* 0x003fde0000000f00 */
[----:B01----:R-:W-:-:S15]  /*0700*/  BRA `(.L_x_132) ;  /* 0x0000000000007947 */ /* 0x003fde0003800000 */
.L_x_132:
        /* <DEDUP_REMOVED lines=16> */
.L_x_133:
        /* <DEDUP_REMOVED lines=15> */
.L_x_313:


//--------------------- .text._ZNK2FW10VectorBaseIfLi4ENS_5Vec4fEEmlIS1_EES1_RKNS0_IfLi4ET_EE --------------------------
	.section	.text._ZNK2FW10VectorBaseIfLi4ENS_5Vec4fEEmlIS1_EES1_RKNS0_IfLi4ET_EE,"ax",@progbits
	.sectioninfo	@"SHI_REGISTERS=26"
	.align	128
        .global         _ZNK2FW10VectorBaseIfLi4ENS_5Vec4fEEmlIS1_EES1_RKNS0_IfLi4ET_EE
        .type           _ZNK2FW10VectorBaseIfLi4ENS_5Vec4fEEmlIS1_EES1_RKNS0_IfLi4ET_EE,@function
        .size           _ZNK2FW10VectorBaseIfLi4ENS_5Vec4fEEmlIS1_EES1_RKNS0_IfLi4ET_EE,(.L_x_319 - _ZNK2FW10VectorBaseIfLi4ENS_5Vec4fEEmlIS1_EES1_RKNS0_IfLi4ET_EE)
_ZNK2FW10VectorBaseIfLi4ENS_5Vec4fEEmlIS1_EES1_RKNS0_IfLi4ET_EE:
.text._ZNK2FW10VectorBaseIfLi4ENS_5Vec4fEEmlIS1_EES1_RKNS0_IfLi4ET_EE:
[----:B01----:R-:W-:-:S15]  /*0000*/  MOV R3, R1 ;  /* 0x0000000100037202 */ /* 0x003fde0000000f00 */
[----:B01----:R-:W-:-:S15]  /*0010*/  IADD3 R1, R1, -0x40, RZ ;  /* 0xffffffc001017810 */ /* 0x003fde0007ffe0ff */
[----:B01----:R-:W-:-:S15]  /*0020*/  LOP3.LUT R1, R1, 0xfffffff0, RZ, 0xc0, !PT ;  /* 0xfffffff001017812 */ /* 0x003fde00078ec0ff */
[----:B01----:R1:W0:-:S15]  /*0030*/  S2R R0, SR_LMEMHIOFF ;  /* 0x0000000000007919 */ /* 0x00321e0000003700 */
[----:B01----:R-:W-:-:S15]  /*0040*/  ISETP.GE.U32.AND P0, PT, R1, R0, PT ;  /* 0x000000000100720c */ /* 0x003fde0003f06070 */
[----:B01----:R-:W-:-:S15]  /*0050*/  @P0 BRA `(.L_x_134) ;  /* 0x0000001000000947 */ /* 0x003fde0003800000 */
[----:B01----:R-:W-:-:S15]  /*0060*/  BPT.TRAP 0x1 ;  /* 0x000000040000795c */ /* 0x003fde0000300000 */
.L_x_134:
        /* <DEDUP_REMOVED lines=20> */
.L_x_347:
[----:B01----:R-:W-:-:S15]  /*01b0*/  MOV R4, R22 ;  /* 0x0000001600047202 */ /* 0x003fde0000000f00 */
[----:B01----:R-:W-:-:S15]  /*01c0*/  MOV R20, 32@lo((_ZNK2FW10VectorBaseIfLi4ENS_5Vec4fEEmlIS1_EES1_RKNS0_IfLi4ET_EE + .L_x_22@srel)) ;  /* 0x0000000000147802 */ /* 0x003fde0000000f00 */
[----:B01----:R-:W-:-:S15]  /*01d0*/  MOV R21, 32@hi((_ZNK2FW10VectorBaseIfLi4ENS_5Vec4fEEmlIS1_EES1_RKNS0_IfLi4ET_EE + .L_x_22@srel)) ;  /* 0x0000000000157802 */ /* 0x003fde0000000f00 */
[----:B01----:R-:W-:-:S15]  /*01e0*/  CALL.ABS.NOINC `(_ZNK2FW10VectorBaseIfLi4ENS_5Vec4fEE6getPtrEv) ;  /* 0x0000000000007943 */ /* 0x003fde0003c00000 */
.L_x_22:
[----:B01----:R-:W-:-:S15]  /*01f0*/  MOV R4, R4 ;  /* 0x0000000400047202 */ /* 0x003fde0000000f00 */
[----:B01----:R-:W-:-:S15]  /*0200*/  MOV R17, R4 ;  /* 0x0000000400117202 */ /* 0x003fde0000000f00 */
[----:B01----:R-:W-:-:S15]  /*0210*/  MOV R4, R23 ;  /* 0x0000001700047202 */ /* 0x003fde0000000f00 */
[----:B01----:R-:W-:-:S15]  /*0220*/  MOV R20, 32@lo((_ZNK2FW10VectorBaseIfLi4ENS_5Vec4fEEmlIS1_EES1_RKNS0_IfLi4ET_EE + .L_x_23@srel)) ;  /* 0x0000000000147802 */ /* 0x003fde0000000f00 */
[----:B01----:R-:W-:-:S15]  /*0230*/  MOV R21, 32@hi((_ZNK2FW10VectorBaseIfLi4ENS_5Vec4fEEmlIS1_EES1_RKNS0_IfLi4ET_EE + .L_x_23@srel)) ;  /* 0x0000000000157802 */ /* 0x003fde0000000f00 */
[----:B01----:R-:W-:-:S15]  /*0240*/  CALL.ABS.NOINC `(_ZNK2FW10VectorBaseIfLi4ENS_5Vec4fEE6getPtrEv) ;  /* 0x0000000000007943 */ /* 0x003fde0003c00000 */
.L_x_23:
[----:B01----:R-:W-:-:S15]  /*0250*/  MOV R4, R4 ;  /* 0x0000000400047202 */ /* 0x003fde0000000f00 */
[----:B01----:R-:W-:-:S15]  /*0260*/  MOV R18, R4 ;  /* 0x0000000400127202 */ /* 0x003fde0000000f00 */
[----:B01----:R-:W-:-:S15]  /*0270*/  IADD3 R0, R19, RZ, RZ ;  /* 0x000000ff13007210 */ /* 0x003fde0007ffe0ff */
[----:B01----:R-:W-:-:S15]  /*0280*/  MOV R4, R0 ;  /* 0x0000000000047202 */ /* 0x003fde0000000f00 */
[----:B01----:R-:W-:-:S15]  /*0290*/  MOV R16, R0 ;  /* 0x0000000000107202 */ /* 0x003fde0000000f00 */
[----:B01----:R-:W-:-:S15]  /*02a0*/  MOV R20, 32@lo((_ZNK2FW10VectorBaseIfLi4ENS_5Vec4fEEmlIS1_EES1_RKNS0_IfLi4ET_EE + .L_x_24@srel)) ;  /* 0x0000000000147802 */ /* 0x003fde0000000f00 */
[----:B01----:R-:W-:-:S15]  /*02b0*/  MOV R21, 32@hi((_ZNK2FW10VectorBaseIfLi4ENS_5Vec4fEEmlIS1_EES1_RKNS0_IfLi4ET_EE + .L_x_24@srel)) ;  /* 0x0000000000157802 */ /* 0x003fde0000000f00 */
[----:B01----:R-:W-:-:S15]  /*02c0*/  CALL.ABS.NOINC `(_ZN2FW5Vec4fC1Ev) ;  /* 0x0000000000007943 */ /* 0x003fde0003c00000 */
.L_x_24:
[----:B01----:R-:W-:-:S15]  /*02d0*/  MOV R4, R16 ;  /* 0x0000001000047202 */ /* 0x003fde0000000f00 */
[----:B01----:R-:W-:-:S15]  /*02e0*/  MOV R20, 32@lo((_ZNK2FW10VectorBaseIfLi4ENS_5Vec4fEEmlIS1_EES1_RKNS0_IfLi4ET_EE + .L_x_25@srel)) ;  /* 0x0000000000147802 */ /* 0x003fde0000000f00 */
[----:B01----:R-:W-:-:S15]  /*02f0*/  MOV R21, 32@hi((_ZNK2FW10VectorBaseIfLi4ENS_5Vec4fEEmlIS1_EES1_RKNS0_IfLi4ET_EE + .L_x_25@srel)) ;  /* 0x0000000000157802 */ /* 0x003fde0000000f00 */
[----:B01----:R-:W-:-:S15]  /*0300*/  CALL.ABS.NOINC `(_ZN2FW5Vec4f6getPtrEv) ;  /* 0x0000000000007943 */ /* 0x003fde0003c00000 */
.L_x_25:
[----:B01----:R-:W-:-:S15]  /*0310*/  MOV R4, R4 ;  /* 0x0000000400047202 */ /* 0x003fde0000000f00 */
[----:B01----:R-:W-:-:S15]  /*0320*/  MOV R0, R4 ;  /* 0x0000000400007202 */ /* 0x003fde0000000f00 */
.L_x_348:
[----:B01----:R-:W-:-:S15]  /*0330*/  MOV R3, RZ ;  /* 0x000000ff00037202 */ /* 0x003fde0000000f00 */
[----:B01----:R-:W-:-:S15]  /*0340*/  MOV R3, R3 ;  /* 0x0000000300037202 */ /* 0x003fde0000000f00 */
[----:B01----:R-:W-:-:S15]  /*0350*/  MOV R3, R3 ;  /* 0x0000000300037202 */ /* 0x003fde0000000f00 */
.L_x_314:
[----:B01----:R-:W-:-:S15]  /*0360*/  MOV R3, R3 ;  /* 0x0000000300037202 */ /* 0x003fde0000000f00 */
[----:B01----:R-:W-:-:S15]  /*0370*/  MOV R3, R3 ;  /* 0x0000000300037202 */ /* 0x003fde0000000f00 */
.L_x_315:
[----:B01----:R-:W-:-:S15]  /*0380*/  BSSY B0, `(.L_x_135) ;  /* 0x000001b000007945 */ /* 0x003fde0003800000 */
[----:B01----:R-:W-:-:S15]  /*0390*/  BRA `(.L_x_136) ;  /* 0x0000000000007947 */ /* 0x003fde0003800000 */
.L_x_136:
[----:B01----:R-:W-:-:S15]  /*03a0*/  MOV R3, R3 ;  /* 0x0000000300037202 */ /* 0x003fde0000000f00 */
[----:B01----:R-:W-:-:S15]  /*03b0*/  MOV R3, R3 ;  /* 0x0000000300037202 */ /* 0x003fde0000000f00 */
.L_x_316:
[----:B01----:R-:W-:-:S15]  /*03c0*/  ISETP.LT.AND P0, PT, R3, 0x4, PT ;  /* 0x000000040300780c */ /* 0x003fde0003f01270 */
[----:B01----:R-:W-:-:S15]  /*03d0*/  PLOP3.LUT P0, PT, P0, PT, PT, 0x8, 0x0 ;  /* 0x000000000000781c */ /* 0x003fde000070e170 */
[----:B01----:R-:W-:-:S15]  /*03e0*/  @P0 BRA `(.L_x_137) ;  /* 0x0000014000000947 */ /* 0x003fde0003800000 */
[----:B01----:R-:W-:-:S15]  /*03f0*/  BRA `(.L_x_138) ;  /* 0x0000000000007947 */ /* 0x003fde0003800000 */
.L_x_138:
        /* <DEDUP_REMOVED lines=14> */
.L_x_139:
[----:B01----:R-:W-:-:S15]  /*04e0*/  IADD3 R3, R3, 0x1, RZ ;  /* 0x0000000103037810 */ /* 0x003fde0007ffe0ff */
[----:B01----:R-:W-:-:S15]  /*04f0*/  MOV R3, R3 ;  /* 0x0000000300037202 */ /* 0x003fde0000000f00 */
.L_x_317:
[----:B01----:R-:W-:-:S15]  /*0500*/  MOV R3, R3 ;  /* 0x0000000300037202 */ /* 0x003fde0000000f00 */
[----:B01----:R-:W-:-:S15]  /*0510*/  MOV R3, R3 ;  /* 0x0000000300037202 */ /* 0x003fde0000000f00 */
.L_x_318:
[----:B01----:R-:W-:-:S15]  /*0520*/  BRA `(.L_x_136) ;  /* 0xfffffe7000007947 */ /* 0x003fde000383ffff */
.L_x_137:
[----:B01----:R-:W-:-:S15]  /*0530*/  BSYNC B0 ;  /* 0x0000000000007941 */ /* 0x003fde0003800000 */
.L_x_135:
        /* <DEDUP_REMOVED lines=22> */
.L_x_142:
[----:B01----:R-:W-:-:S15]  /*06a0*/  BRA `(.L_x_141) ;  /* 0x0000000000007947 */ /* 0x003fde0003800000 */
.L_x_141:
[----:B01----:R-:W-:-:S15]  /*06b0*/  BSYNC B0 ;  /* 0x0000000000007941 */ /* 0x003fde0003800000 */
.L_x_140:
[----:B01----:R-:W-:-:S15]  /*06c0*/  MOV R4, R4 ;  /* 0x0000000400047202 */ /* 0x003fde0000000f00 */
[----:B01----:R-:W-:-:S15]  /*06d0*/  MOV R5, R5 ;  /* 0x0000000500057202 */ /* 0x003fde0000000f00 */
[----:B01----:R-:W-:-:S15]  /*06e0*/  MOV R6, R7 ;  /* 0x0000000700067202 */ /* 0x003fde0000000f00 */
[----:B01----:R-:W-:-:S15]  /*06f0*/  MOV R7, R3 ;  /* 0x0000000300077202 */ /* 0x003fde0000000f00 */
[----:B01----:R-:W-:-:S15]  /*0700*/  BRA `(.L_x_143) ;  /* 0x0000000000007947 */ /* 0x003fde0003800000 */
.L_x_143:
        /* <DEDUP_REMOVED lines=16> */
.L_x_144:
        /* <DEDUP_REMOVED lines=15> */
.L_x_319:


//--------------------- .text._Z8fromABGRj        --------------------------
	.section	.text._Z8fromABGRj,"ax",@progbits
	.sectioninfo	@"SHI_REGISTERS=24"
	.align	128
        .global         _Z8fromABGRj
        .type           _Z8fromABGRj,@function
        .size           _Z8fromABGRj,(.L_x_321 - _Z8fromABGRj)
_Z8fromABGRj:
.text._Z8fromABGRj:
[----:B01----:R-:W-:-:S15]  /*0000*/  MOV R3, R1 ;  /* 0x0000000100037202 */ /* 0x003fde0000000f00 */
[----:B01----:R-:W-:-:S15]  /*0010*/  IADD3 R1, R1, -0x30, RZ ;  /* 0xffffffd001017810 */ /* 0x003fde0007ffe0ff */
[----:B01----:R-:W-:-:S15]  /*0020*/  LOP3.LUT R1, R1, 0xfffffff0, RZ, 0xc0, !PT ;  /* 0xfffffff001017812 */ /* 0x003fde00078ec0ff */
[----:B01----:R1:W0:-:S15]  /*0030*/  S2R R0, SR_LMEMHIOFF ;  /* 0x0000000000007919 */ /* 0x00321e0000003700 */
[----:B01----:R-:W-:-:S15]  /*0040*/  ISETP.GE.U32.AND P0, PT, R1, R0, PT ;  /* 0x000000000100720c */ /* 0x003fde0003f06070 */
[----:B01----:R-:W-:-:S15]  /*0050*/  @P0 BRA `(.L_x_145) ;  /* 0x0000001000000947 */ /* 0x003fde0003800000 */
[----:B01----:R-:W-:-:S15]  /*0060*/  BPT.TRAP 0x1 ;  /* 0x000000040000795c */ /* 0x003fde0000300000 */
.L_x_145:
[----:B01----:R1:W-:-:S15]  /*0070*/  STL [R1+0x20], R21 ;  /* 0x0000201501007387 */ /* 0x0033de0000100800 */
        /* <DEDUP_REMOVED lines=12> */
[----:B01----:R-:W-:-:S15]  /*0140*/  LOP3.LUT R0, R17, 0xff, RZ, 0xc0, !PT ;  /* 0x000000ff11007812 */ /* 0x003fde00078ec0ff */
[----:B01----:R-:W-:-:S15]  /*0150*/  I2FP.F32.U32 R0, R0 ;  /* 0x0000000000007245 */ /* 0x003fde0000201000 */
[----:B01----:R-:W-:-:S15]  /*0160*/  FMUL.FTZ R5, R0, 0.0039215688593685626984 ;  /* 0x3b80808100057820 */ /* 0x003fde0000410000 */
[----:B01----:R-:W-:-:S15]  /*0170*/  MOV R0, 0x8 ;  /* 0x0000000800007802 */ /* 0x003fde0000000f00 */
[----:B01----:R-:W-:-:S15]  /*0180*/  SHF.L.U32 R0, R0, 0x8, RZ ;  /* 0x0000000800007819 */ /* 0x003fde00000006ff */
[----:B01----:R-:W-:-:S15]  /*0190*/  MOV R3, 0x8 ;  /* 0x0000000800037802 */ /* 0x003fde0000000f00 */
[----:B01----:R-:W-:-:S15]  /*01a0*/  LOP3.LUT R0, R0, 0xff00, R3, 0xe2, !PT ;  /* 0x0000ff0000007812 */ /* 0x003fde00078ee203 */
[----:B01----:R-:W-:-:S15]  /*01b0*/  PRMT R3, RZ, 0x4, R0 ;  /* 0x00000004ff037816 */ /* 0x003fde0000000000 */
[----:B01----:R-:W-:-:S15]  /*01c0*/  PRMT R0, RZ, 0x5, R0 ;  /* 0x00000005ff007816 */ /* 0x003fde0000000000 */
[----:B01----:R-:W-:-:S15]  /*01d0*/  SHF.R.U32.HI R3, RZ, R3, R17 ;  /* 0x00000003ff037219 */ /* 0x003fde0000011611 */
[----:B01----:R-:W-:-:S15]  /*01e0*/  SGXT.U32 R0, R3, R0 ;  /* 0x000000000300721a */ /* 0x003fde0000000000 */
        /* <DEDUP_REMOVED lines=12> */
[----:B01----:R-:W-:-:S15]  /*02b0*/  SHF.R.U32.HI R0, RZ, 0x18, R17 ;  /* 0x00000018ff007819 */ /* 0x003fde0000011611 */
[----:B01----:R-:W-:-:S15]  /*02c0*/  I2FP.F32.U32 R0, R0 ;  /* 0x0000000000007245 */ /* 0x003fde0000201000 */
[----:B01----:R-:W-:-:S15]  /*02d0*/  FMUL.FTZ R8, R0, 0.0039215688593685626984 ;  /* 0x3b80808100087820 */ /* 0x003fde0000410000 */
[----:B01----:R-:W-:-:S15]  /*02e0*/  IADD3 R4, R16, RZ, RZ ;  /* 0x000000ff10047210 */ /* 0x003fde0007ffe0ff */
[----:B01----:R-:W-:-:S15]  /*02f0*/  MOV R4, R4 ;  /* 0x0000000400047202 */ /* 0x003fde0000000f00 */
[----:B01----:R-:W-:-:S15]  /*0300*/  MOV R5, R5 ;  /* 0x0000000500057202 */ /* 0x003fde0000000f00 */
[----:B01----:R-:W-:-:S15]  /*0310*/  MOV R6, R6 ;  /* 0x0000000600067202 */ /* 0x003fde0000000f00 */
[----:B01----:R-:W-:-:S15]  /*0320*/  MOV R7, R7 ;  /* 0x0000000700077202 */ /* 0x003fde0000000f00 */
[----:B01----:R-:W-:-:S15]  /*0330*/  MOV R8, R8 ;  /* 0x0000000800087202 */ /* 0x003fde0000000f00 */
[----:B01----:R-:W-:-:S15]  /*0340*/  MOV R20, 32@lo((_Z8fromABGRj + .L_x_26@srel)) ;  /* 0x0000000000147802 */ /* 0x003fde0000000f00 */
[----:B01----:R-:W-:-:S15]  /*0350*/  MOV R21, 32@hi((_Z8fromABGRj + .L_x_26@srel)) ;  /* 0x0000000000157802 */ /* 0x003fde0000000f00 */
[----:B01----:R-:W-:-:S15]  /*0360*/  CALL.ABS.NOINC `(_ZN2FW5Vec4fC1Effff) ;  /* 0x0000000000007943 */ /* 0x003fde0003c00000 */
.L_x_26:
        /* <DEDUP_REMOVED lines=12> */
[----:B01----:R-:W-:-:S15]  /*0430*/  MOV R4, R4 ;  /* 0x0000000400047202 */ /* 0x003fde0000000f00 */
[----:B01----:R-:W-:-:S15]  /*0440*/  MOV R5, R5 ;  /* 0x0000000500057202 */ /* 0x003fde0000000f00 */
[----:B01----:R-:W-:-:S15]  /*0450*/  MOV R6, R3 ;  /* 0x0000000300067202 */ /* 0x003fde0000000f00 */
[----:B01----:R-:W-:-:S15]  /*0460*/  MOV R7, R0 ;  /* 0x0000000000077202 */ /* 0x003fde0000000f00 */
[----:B01----:R-:W-:-:S15]  /*0470*/  BRA `(.L_x_146) ;  /* 0x0000000000007947 */ /* 0x003fde0003800000 */
.L_x_146:
        /* <DEDUP_REMOVED lines=10> */
[----:B01----:R-:W-:-:S15]  /*0520*/  MOV R1, R3 ;  /* 0x0000000300017202 */ /* 0x003fde0000000f00 */
[----:B01----:R-:W-:-:S15]  /*0530*/  RET.ABS.NODEC R20 0x0 ;  /* 0x0000000014007950 */ /* 0x003fde0003e00000 */
.L_x_147:
        /* <DEDUP_REMOVED lines=12> */
.L_x_321:


//--------------------- .text._Z6toABGRN2FW5Vec4fE --------------------------
	.section	.text._Z6toABGRN2FW5Vec4fE,"ax",@progbits
	.sectioninfo	@"SHI_REGISTERS=24"
	.align	128
        .global         _Z6toABGRN2FW5Vec4fE
        .type           _Z6toABGRN2FW5Vec4fE,@function
        .size           _Z6toABGRN2FW5Vec4fE,(.L_x_323 - _Z6toABGRN2FW5Vec4fE)
_Z6toABGRN2FW5Vec4fE:
.text._Z6toABGRN2FW5Vec4fE:
[----:B01----:R-:W-:-:S15]  /*0000*/  MOV R3, R1 ;  /* 0x0000000100037202 */ /* 0x003fde0000000f00 */
[----:B01----:R-:W-:-:S15]  /*0010*/  IADD3 R1, R1, -0x30, RZ ;  /* 0xffffffd001017810 */ /* 0x003fde0007ffe0ff */
[----:B01----:R-:W-:-:S15]  /*0020*/  LOP3.LUT R1, R1, 0xfffffff0, RZ, 0xc0, !PT ;  /* 0xfffffff001017812 */ /* 0x003fde00078ec0ff */
[----:B01----:R1:W0:-:S15]  /*0030*/  S2R R0, SR_LMEMHIOFF ;  /* 0x0000000000007919 */ /* 0x00321e0000003700 */
[----:B01----:R-:W-:-:S15]  /*0040*/  ISETP.GE.U32.AND P0, PT, R1, R0, PT ;  /* 0x000000000100720c */ /* 0x003fde0003f06070 */
[----:B01----:R-:W-:-:S15]  /*0050*/  @P0 BRA `(.L_x_148) ;  /* 0x0000001000000947 */ /* 0x003fde0003800000 */
[----:B01----:R-:W-:-:S15]  /*0060*/  BPT.TRAP 0x1 ;  /* 0x000000040000795c */ /* 0x003fde0000300000 */
.L_x_148:
        /* <DEDUP_REMOVED lines=31> */
[----:B01----:R-:W-:-:S15]  /*0260*/  MOV R19, R0 ;  /* 0x0000000000137202 */ /* 0x003fde0000000f00 */
[----:B01----:R-:W-:-:S15]  /*0270*/  IADD3 R0, R19, RZ, RZ ;  /* 0x000000ff13007210 */ /* 0x003fde0007ffe0ff */
[----:B01----:R-:W-:-:S15]  /*0280*/  MOV R0, R0 ;  /* 0x0000000000007202 */ /* 0x003fde0000000f00 */
[----:B01----:R1:W0:-:S15]  /*0290*/  LD R4, [R0] ;  /* 0x0000000000047980 */ /* 0x00321e0000100800 */
[----:B01----:R-:W-:-:S15]  /*02a0*/  MOV R0, RZ ;  /* 0x000000ff00007202 */ /* 0x003fde0000000f00 */
[----:B01----:R-:W-:-:S15]  /*02b0*/  MOV R4, R4 ;  /* 0x0000000400047202 */ /* 0x003fde0000000f00 */
[----:B01----:R-:W-:-:S15]  /*02c0*/  MOV R5, R0 ;  /* 0x0000000000057202 */ /* 0x003fde0000000f00 */
[----:B01----:R-:W-:-:S15]  /*02d0*/  MOV R18, R0 ;  /* 0x0000000000127202 */ /* 0x003fde0000000f00 */
[----:B01----:R-:W-:-:S15]  /*02e0*/  MOV R20, 32@lo((_Z6toABGRN2FW5Vec4fE + .L_x_27@srel)) ;  /* 0x0000000000147802 */ /* 0x003fde0000000f00 */
[----:B01----:R-:W-:-:S15]  /*02f0*/  MOV R21, 32@hi((_Z6toABGRN2FW5Vec4fE + .L_x_27@srel)) ;  /* 0x0000000000157802 */ /* 0x003fde0000000f00 */
[----:B01----:R-:W-:-:S15]  /*0300*/  CALL.ABS.NOINC `(fmaxf) ;  /* 0x0000000000007943 */ /* 0x003fde0003c00000 */
.L_x_27:
[----:B01----:R-:W-:-:S15]  /*0310*/  MOV R4, R4 ;  /* 0x0000000400047202 */ /* 0x003fde0000000f00 */
[----:B01----:R-:W-:-:S15]  /*0320*/  MOV R0, 0x3f800000 ;  /* 0x3f80000000007802 */ /* 0x003fde0000000f00 */
[----:B01----:R-:W-:-:S15]  /*0330*/  MOV R4, R4 ;  /* 0x0000000400047202 */ /* 0x003fde0000000f00 */
[----:B01----:R-:W-:-:S15]  /*0340*/  MOV R5, R0 ;  /* 0x0000000000057202 */ /* 0x003fde0000000f00 */
[----:B01----:R-:W-:-:S15]  /*0350*/  MOV R17, R0 ;  /* 0x0000000000117202 */ /* 0x003fde0000000f00 */
[----:B01----:R-:W-:-:S15]  /*0360*/  MOV R20, 32@lo((_Z6toABGRN2FW5Vec4fE + .L_x_28@srel)) ;  /* 0x0000000000147802 */ /* 0x003fde0000000f00 */
[----:B01----:R-:W-:-:S15]  /*0370*/  MOV R21, 32@hi((_Z6toABGRN2FW5Vec4fE + .L_x_28@srel)) ;  /* 0x0000000000157802 */ /* 0x003fde0000000f00 */
[----:B01----:R-:W-:-:S15]  /*0380*/  CALL.ABS.NOINC `(fminf) ;  /* 0x0000000000007943 */ /* 0x003fde0003c00000 */
.L_x_28:
[----:B01----:R-:W-:-:S15]  /*0390*/  MOV R4, R4 ;  /* 0x0000000400047202 */ /* 0x003fde0000000f00 */
[----:B01----:R-:W-:-:S15]  /*03a0*/  FMUL.FTZ R4, R4, 255 ;  /* 0x437f000004047820 */ /* 0x003fde0000410000 */
[----:B01----:R1:W0:-:S15]  /*03b0*/  F2I.FTZ.U32.TRUNC.NTZ R0, R4 ;  /* 0x0000000400007305 */ /* 0x00321e000021f000 */
[----:B01----:R-:W-:-:S15]  /*03c0*/  IADD3 R3, R19, 0x4, RZ ;  /* 0x0000000413037810 */ /* 0x003fde0007ffe0ff */
[----:B01----:R-:W-:-:S15]  /*03d0*/  MOV R3, R3 ;  /* 0x0000000300037202 */ /* 0x003fde0000000f00 */
[----:B01----:R1:W0:-:S15]  /*03e0*/  LD R4, [R3] ;  /* 0x0000000003047980 */ /* 0x00321e0000100800 */
[----:B01----:R-:W-:-:S15]  /*03f0*/  MOV R4, R4 ;  /* 0x0000000400047202 */ /* 0x003fde0000000f00 */
[----:B01----:R-:W-:-:S15]  /*0400*/  MOV R5, R18 ;  /* 0x0000001200057202 */ /* 0x003fde0000000f00 */
[----:B01----:R-:W-:-:S15]  /*0410*/  MOV R16, R0 ;  /* 0x0000000000107202 */ /* 0x003fde0000000f00 */
[----:B01----:R-:W-:-:S15]  /*0420*/  MOV R20, 32@lo((_Z6toABGRN2FW5Vec4fE + .L_x_29@srel)) ;  /* 0x0000000000147802 */ /* 0x003fde0000000f00 */
[----:B01----:R-:W-:-:S15]  /*0430*/  MOV R21, 32@hi((_Z6toABGRN2FW5Vec4fE + .L_x_29@srel)) ;  /* 0x0000000000157802 */ /* 0x003fde0000000f00 */
[----:B01----:R-:W-:-:S15]  /*0440*/  CALL.ABS.NOINC `(fmaxf) ;  /* 0x0000000000007943 */ /* 0x003fde0003c00000 */
.L_x_29:
[----:B01----:R-:W-:-:S15]  /*0450*/  MOV R4, R4 ;  /* 0x0000000400047202 */ /* 0x003fde0000000f00 */
[----:B01----:R-:W-:-:S15]  /*0460*/  MOV R4, R4 ;  /* 0x0000000400047202 */ /* 0x003fde0000000f00 */
[----:B01----:R-:W-:-:S15]  /*0470*/  MOV R5, R17 ;  /* 0x0000001100057202 */ /* 0x003fde0000000f00 */
[----:B01----:R-:W-:-:S15]  /*0480*/  MOV R20, 32@lo((_Z6toABGRN2FW5Vec4fE + .L_x_30@srel)) ;  /* 0x0000000000147802 */ /* 0x003fde0000000f00 */
[----:B01----:R-:W-:-:S15]  /*0490*/  MOV R21, 32@hi((_Z6toABGRN2FW5Vec4fE + .L_x_30@srel)) ;  /* 0x0000000000157802 */ /* 0x003fde0000000f00 */
[----:B01----:R-:W-:-:S15]  /*04a0*/  CALL.ABS.NOINC `(fminf) ;  /* 0x0000000000007943 */ /* 0x003fde0003c00000 */
.L_x_30:
[----:B01----:R-:W-:-:S15]  /*04b0*/  MOV R4, R4 ;  /* 0x0000000400047202 */ /* 0x003fde0000000f00 */
[----:B01----:R-:W-:-:S15]  /*04c0*/  FMUL.FTZ R4, R4, 255 ;  /* 0x437f000004047820 */ /* 0x003fde0000410000 */
[----:B01----:R1:W0:-:S15]  /*04d0*/  F2I.FTZ.U32.TRUNC.NTZ R4, R4 ;  /* 0x0000000400047305 */ /* 0x00321e000021f000 */
[----:B01----:R-:W-:-:S15]  /*04e0*/  SHF.L.U32 R4, R4, 0x8, RZ ;  /* 0x0000000804047819 */ /* 0x003fde00000006ff */
[----:B01----:R-:W-:-:S15]  /*04f0*/  LOP3.LUT R0, R16, R4, RZ, 0xfc, !PT ;  /* 0x0000000410007212 */ /* 0x003fde00078efcff */
        /* <DEDUP_REMOVED lines=9> */
.L_x_31:
[----:B01----:R-:W-:-:S15]  /*0590*/  MOV R4, R4 ;  /* 0x0000000400047202 */ /* 0x003fde0000000f00 */
[----:B01----:R-:W-:-:S15]  /*05a0*/  MOV R4, R4 ;  /* 0x0000000400047202 */ /* 0x003fde0000000f00 */
[----:B01----:R-:W-:-:S15]  /*05b0*/  MOV R5, R17 ;  /* 0x0000001100057202 */ /* 0x003fde0000000f00 */
[----:B01----:R-:W-:-:S15]  /*05c0*/  MOV R20, 32@lo((_Z6toABGRN2FW5Vec4fE + .L_x_32@srel)) ;  /* 0x0000000000147802 */ /* 0x003fde0000000f00 */
[----:B01----:R-:W-:-:S15]  /*05d0*/  MOV R21, 32@hi((_Z6toABGRN2FW5Vec4fE + .L_x_32@srel)) ;  /* 0x0000000000157802 */ /* 0x003fde0000000f00 */
[----:B01----:R-:W-:-:S15]  /*05e0*/  CALL.ABS.NOINC `(fminf) ;  /* 0x0000000000007943 */ /* 0x003fde0003c00000 */
.L_x_32:
        /* <DEDUP_REMOVED lines=14> */
.L_x_33:
[----:B01----:R-:W-:-:S15]  /*06d0*/  MOV R4, R4 ;  /* 0x0000000400047202 */ /* 0x003fde0000000f00 */
[----:B01----:R-:W-:-:S15]  /*06e0*/  MOV R4, R4 ;  /* 0x0000000400047202 */ /* 0x003fde0000000f00 */
[----:B01----:R-:W-:-:S15]  /*06f0*/  MOV R5, R17 ;  /* 0x0000001100057202 */ /* 0x003fde0000000f00 */
[----:B01----:R-:W-:-:S15]  /*0700*/  MOV R20, 32@lo((_Z6toABGRN2FW5Vec4fE + .L_x_34@srel)) ;  /* 0x0000000000147802 */ /* 0x003fde0000000f00 */
[----:B01----:R-:W-:-:S15]  /*0710*/  MOV R21, 32@hi((_Z6toABGRN2FW5Vec4fE + .L_x_34@srel)) ;  /* 0x0000000000157802 */ /* 0x003fde0000000f00 */
[----:B01----:R-:W-:-:S15]  /*0720*/  CALL.ABS.NOINC `(fminf) ;  /* 0x0000000000007943 */ /* 0x003fde0003c00000 */
.L_x_34:
[----:B01----:R-:W-:-:S15]  /*0730*/  MOV R4, R4 ;  /* 0x0000000400047202 */ /* 0x003fde0000000f00 */
[----:B01----:R-:W-:-:S15]  /*0740*/  FMUL.FTZ R4, R4, 255 ;  /* 0x437f000004047820 */ /* 0x003fde0000410000 */
[----:B01----:R1:W0:-:S15]  /*0750*/  F2I.FTZ.U32.TRUNC.NTZ R4, R4 ;  /* 0x0000000400047305 */ /* 0x00321e000021f000 */
[----:B01----:R-:W-:-:S15]  /*0760*/  SHF.L.U32 R4, R4, 0x18, RZ ;  /* 0x0000001804047819 */ /* 0x003fde00000006ff */
[----:B01----:R-:W-:-:S15]  /*0770*/  LOP3.LUT R4, R16, R4, RZ, 0xfc, !PT ;  /* 0x0000000410047212 */ /* 0x003fde00078efcff */
[----:B01----:R-:W-:-:S15]  /*0780*/  MOV R4, R4 ;  /* 0x0000000400047202 */ /* 0x003fde0000000f00 */
[----:B01----:R-:W-:-:S15]  /*0790*/  BRA `(.L_x_149) ;  /* 0x0000000000007947 */ /* 0x003fde0003800000 */
.L_x_149:
        /* <DEDUP_REMOVED lines=11> */
.L_x_150:
        /* <DEDUP_REMOVED lines=11> */
.L_x_323:


//--------------------- .text.reconstructKernel   --------------------------
	.section	.text.reconstructKernel,"ax",@progbits
	.sectioninfo	@"SHI_REGISTERS=30"
	.align	128
        .global         reconstructKernel
        .type           reconstructKernel,@function
        .size           reconstructKernel,(.L_x_276 - reconstructKernel)
        .other          reconstructKernel,@"STO_CUDA_ENTRY STV_DEFAULT"
reconstructKernel:
.text.reconstructKernel:
[----:B01----:R-:W-:-:S15]  /*0000*/  MOV R1, c[0x0][0x28] ;  /* 0x00000a0000017a02 */ /* 0x003fde0000000f00 */
[----:B01----:R-:W-:-:S15]  /*0010*/  IADD3 R1, R1, -0x80, RZ ;  /* 0xffffff8001017810 */ /* 0x003fde0007ffe0ff */
[----:B01----:R1:W0:-:S15]  /*0020*/  S2R R0, SR_LMEMHIOFF ;  /* 0x0000000000007919 */ /* 0x00321e0000003700 */
[----:B01----:R-:W-:-:S15]  /*0030*/  ISETP.GE.U32.AND P0, PT, R1, R0, PT ;  /* 0x000000000100720c */ /* 0x003fde0003f06070 */
[----:B01----:R-:W-:-:S15]  /*0040*/  @P0 BRA `(.L_x_151) ;  /* 0x0000001000000947 */ /* 0x003fde0003800000 */
[----:B01----:R-:W-:-:S15]  /*0050*/  BPT.TRAP 0x1 ;  /* 0x000000040000795c */ /* 0x003fde0000300000 */
.L_x_151:
[----:B01----:R-:W-:-:S15]  /*0060*/  IADD3 R0, R1, RZ, RZ ;  /* 0x000000ff01007210 */ /* 0x003fde0007ffe0ff */
[----:B01----:R-:W-:-:S15]  /*0070*/  MOV R0, R0 ;  /* 0x0000000000007202 */ /* 0x003fde0000000f00 */
[----:B01----:R-:W-:-:S15]  /*0080*/  IADD3 R0, R0, c[0x0][0x20], RZ ;  /* 0x0000080000007a10 */ /* 0x003fde0007ffe0ff */
[----:B01----:R-:W-:-:S15]  /*0090*/  MOV R27, R0 ;  /* 0x00000000001b7202 */ /* 0x003fde0000000f00 */
.L_x_324:
[----:B01----:R-:W-:-:S15]  /*00a0*/  MOV R0, 0xc ;  /* 0x0000000c00007802 */ /* 0x003fde0000000f00 */
[----:B01----:R-:W-:-:S15]  /*00b0*/  MOV R0, R0 ;  /* 0x0000000000007202 */ /* 0x003fde0000000f00 */
[----:B01----:R-:W-:-:S15]  /*00c0*/  MOV R2, 0x50 ;  /* 0x0000005000027802 */ /* 0x003fde0000000f00 */
[----:B01----:R1:W0:-:S15]  /*00d0*/  LDC R2, c[0x0][R2] ;  /* 0x0000000002027b82 */ /* 0x00321e0000000800 */
[----:B01----:R-:W-:-:S15]  /*00e0*/  MOV R2, R2 ;  /* 0x0000000200027202 */ /* 0x003fde0000000f00 */
[----:B01----:R-:W-:-:S15]  /*00f0*/  IADD3 R0, R0, R2, RZ ;  /* 0x0000000200007210 */ /* 0x003fde0007ffe0ff */
[----:B01----:R-:W-:-:S15]  /*0100*/  MOV R0, R0 ;  /* 0x0000000000007202 */ /* 0x003fde0000000f00 */
[----:B01----:R-:W-:-:S15]  /*0110*/  IADD3 R2, R27, 0x4, RZ ;  /* 0x000000041b027810 */ /* 0x003fde0007ffe0ff */
[----:B01----:R-:W-:-:S15]  /*0120*/  MOV R2, R2 ;  /* 0x0000000200027202 */ /* 0x003fde0000000f00 */
[----:B01----:R1:W-:-:S15]  /*0130*/  ST [R2], R0 ;  /* 0x0000000002007385 */ /* 0x0033de0000100800 */
[----:B01----:R1:W0:-:S15]  /*0140*/  S2R R0, SR_TID.X ;  /* 0x0000000000007919 */ /* 0x00321e0000002100 */
[----:B01----:R-:W-:-:S15]  /*0150*/  MOV R0, R0 ;  /* 0x0000000000007202 */ /* 0x003fde0000000f00 */
[----:B01----:R-:W-:-:S15]  /*0160*/  MOV R2, c[0x0][0x0] ;  /* 0x0000000000027a02 */ /* 0x003fde0000000f00 */
[----:B01----:R1:W0:-:S15]  /*0170*/  S2R R3, SR_TID.Y ;  /* 0x0000000000037919 */ /* 0x00321e0000002200 */
[----:B01----:R-:W-:-:S15]  /*0180*/  MOV R3, R3 ;  /* 0x0000000300037202 */ /* 0x003fde0000000f00 */
[----:B01----:R-:W-:-:S15]  /*0190*/  MOV R4, c[0x0][0x4] ;  /* 0x0000010000047a02 */ /* 0x003fde0000000f00 */
[----:B01----:R1:W0:-:S15]  /*01a0*/  S2R R5, SR_CTAID.X ;  /* 0x0000000000057919 */ /* 0x00321e0000002500 */
[----:B01----:R-:W-:-:S15]  /*01b0*/  MOV R5, R5 ;  /* 0x0000000500057202 */ /* 0x003fde0000000f00 */
[----:B01----:R-:W-:-:S15]  /*01c0*/  MOV R6, c[0x0][0xc] ;  /* 0x0000030000067a02 */ /* 0x003fde0000000f00 */
[----:B01----:R1:W0:-:S15]  /*01d0*/  S2R R7, SR_CTAID.Y ;  /* 0x0000000000077919 */ /* 0x00321e0000002600 */
[----:B01----:R-:W-:-:S15]  /*01e0*/  MOV R7, R7 ;  /* 0x0000000700077202 */ /* 0x003fde0000000f00 */
[----:B01----:R-:W-:-:S15]  /*01f0*/  IMAD R6, R6, R7, RZ ;  /* 0x0000000706067224 */ /* 0x003fde00078e02ff */
[----:B01----:R-:W-:-:S15]  /*0200*/  IADD3 R5, R5, R6, RZ ;  /* 0x0000000605057210 */ /* 0x003fde0007ffe0ff */
[----:B01----:R-:W-:-:S15]  /*0210*/  IMAD R4, R4, R5, RZ ;  /* 0x0000000504047224 */ /* 0x003fde00078e02ff */
[----:B01----:R-:W-:-:S15]  /*0220*/  IADD3 R3, R3, R4, RZ ;  /* 0x0000000403037210 */ /* 0x003fde0007ffe0ff */
[----:B01----:R-:W-:-:S15]  /*0230*/  IMAD R2, R2, R3, RZ ;  /* 0x0000000302027224 */ /* 0x003fde00078e02ff */
[----:B01----:R-:W-:-:S15]  /*0240*/  IADD3 R0, R0, R2, RZ ;  /* 0x0000000200007210 */ /* 0x003fde0007ffe0ff */
[----:B01----:R-:W-:-:S15]  /*0250*/  MOV R18, R0 ;  /* 0x0000000000127202 */ /* 0x003fde0000000f00 */
[----:B01----:R-:W-:-:S15]  /*0260*/  IADD3 R0, R27, 0x4, RZ ;  /* 0x000000041b007810 */ /* 0x003fde0007ffe0ff */
[----:B01----:R-:W-:-:S15]  /*0270*/  MOV R0, R0 ;  /* 0x0000000000007202 */ /* 0x003fde0000000f00 */
[----:B01----:R1:W0:-:S15]  /*0280*/  LD R0, [R0] ;  /* 0x0000000000007980 */ /* 0x00321e0000100800 */
[----:B01----:R-:W-:-:S15]  /*0290*/  IADD3 R0, R0, 0x8, RZ ;  /* 0x0000000800007810 */ /* 0x003fde0007ffe0ff */
[----:B01----:R-:W-:-:S15]  /*02a0*/  MOV R0, R0 ;  /* 0x0000000000007202 */ /* 0x003fde0000000f00 */
[----:B01----:R1:W0:-:S15]  /*02b0*/  LD R0, [R0] ;  /* 0x0000000000007980 */ /* 0x00321e0000100800 */
[----:B01----:R-:W-:-:S15]  /*02c0*/  ISETP.GE.AND P0, PT, R18, R0, PT ;  /* 0x000000001200720c */ /* 0x003fde0003f06270 */
[----:B01----:R-:W-:-:S15]  /*02d0*/  PLOP3.LUT P0, PT, P0, PT, PT, 0x8, 0x0 ;  /* 0x000000000000781c */ /* 0x003fde000070e170 */
[----:B01----:R-:W-:-:S15]  /*02e0*/  BSSY B9, `(.L_x_152) ;  /* 0x00001e1000097945 */ /* 0x003fde0003800000 */
[----:B01----:R-:W-:-:S15]  /*02f0*/  @P0 BRA `(.L_x_153) ;  /* 0x0000002000000947 */ /* 0x003fde0003800000 */
[----:B01----:R-:W-:-:S15]  /*0300*/  BRA `(.L_x_154) ;  /* 0x0000000000007947 */ /* 0x003fde0003800000 */
.L_x_154:
[----:B01----:R-:W-:-:S15]  /*0310*/  BRA `(.L_x_155) ;  /* 0x00001dd000007947 */ /* 0x003fde0003800000 */
.L_x_153:
[----:B01----:R-:W-:-:S15]  /*0320*/  IADD3 R0, R27, 0x4, RZ ;  /* 0x000000041b007810 */ /* 0x003fde0007ffe0ff */
[----:B01----:R-:W-:-:S15]  /*0330*/  MOV R0, R0 ;  /* 0x0000000000007202 */ /* 0x003fde0000000f00 */
[----:B01----:R1:W0:-:S15]  /*0340*/  LD R0, [R0] ;  /* 0x0000000000007980 */ /* 0x00321e0000100800 */
[----:B01----:R-:W-:-:S15]  /*0350*/  IADD3 R0, R0, 0x4, RZ ;  /* 0x0000000400007810 */ /* 0x003fde0007ffe0ff */
[----:B01----:R-:W-:-:S15]  /*0360*/  MOV R0, R0 ;  /* 0x0000000000007202 */ /* 0x003fde0000000f00 */
[----:B01----:R1:W0:-:S15]  /*0370*/  LD R0, [R0] ;  /* 0x0000000000007980 */ /* 0x00321e0000100800 */
        /* <DEDUP_REMOVED lines=8> */
[----:B01----:R-:W-:-:S15]  /*0400*/  SHF.L.U32 R2, R19, 0x2, RZ ;  /* 0x0000000213027819 */ /* 0x003fde00000006ff */
[----:B01----:R-:W-:-:S15]  /*0410*/  IADD3 R0, R0, R2, RZ ;  /* 0x0000000200007210 */ /* 0x003fde0007ffe0ff */
[----:B01----:R-:W-:-:S15]  /*0420*/  MOV R0, R0 ;  /* 0x0000000000007202 */ /* 0x003fde0000000f00 */
[----:B01----:R1:W0:-:S15]  /*0430*/  LD R0, [R0] ;  /* 0x0000000000007980 */ /* 0x00321e0000100800 */
[----:B01----:R-:W-:-:S15]  /*0440*/  MOV R0, R0 ;  /* 0x0000000000007202 */ /* 0x003fde0000000f00 */
[----:B01----:R-:W-:-:S15]  /*0450*/  MOV R0, R0 ;  /* 0x0000000000007202 */ /* 0x003fde0000000f00 */
.L_x_268:
        /* <DEDUP_REMOVED lines=20> */
[----:B01----:R1:W0:-:S15]  /*05a0*/  LD.U8 R3, [R3] ;  /* 0x0000000003037980 */ /* 0x00321e0000100000 */
[----:B01----:R-:W-:-:S15]  /*05b0*/  PRMT R3, R3, 0x7770, RZ ;  /* 0x0000777003037816 */ /* 0x003fde00000000ff */
[----:B01----:R-:W-:-:S15]  /*05c0*/  PRMT R3, R3, 0x7710, RZ ;  /* 0x0000771003037816 */ /* 0x003fde00000000ff */
[----:B01----:R-:W-:-:S15]  /*05d0*/  LOP3.LUT R3, R3, 0xff, RZ, 0xc0, !PT ;  /* 0x000000ff03037812 */ /* 0x003fde00078ec0ff */
[----:B01----:R-:W-:-:S15]  /*05e0*/  PRMT R4, RZ, 0x9910, RZ ;  /* 0x00009910ff047816 */ /* 0x003fde00000000ff */
[----:B01----:R-:W-:-:S15]  /*05f0*/  MOV R4, R4 ;  /* 0x0000000400047202 */ /* 0x003fde0000000f00 */
[----:B01----:R-:W-:-:S15]  /*0600*/  PRMT R3, R3, 0x9910, RZ ;  /* 0x0000991003037816 */ /* 0x003fde00000000ff */
[----:B01----:R-:W-:-:S15]  /*0610*/  MOV R3, R3 ;  /* 0x0000000300037202 */ /* 0x003fde0000000f00 */
[----:B01----:R-:W-:-:S15]  /*0620*/  ISETP.NE.AND P0, PT, R3, R4, PT ;  /* 0x000000040300720c */ /* 0x003fde0003f05270 */
[----:B01----:R-:W-:-:S15]  /*0630*/  PLOP3.LUT P0, PT, P0, PT, PT, 0x8, 0x0 ;  /* 0x000000000000781c */ /* 0x003fde000070e170 */
[----:B01----:R-:W-:-:S15]  /*0640*/  MOV R2, R2 ;  /* 0x0000000200027202 */ /* 0x003fde0000000f00 */
[----:B01----:R-:W-:-:S15]  /*0650*/  BSSY B0, `(.L_x_156) ;  /* 0x000000f000007945 */ /* 0x003fde0003800000 */
[----:B01----:R-:W-:-:S15]  /*0660*/  @P0 BRA `(.L_x_157) ;  /* 0x0000004000000947 */ /* 0x003fde0003800000 */
[----:B01----:R-:W-:-:S15]  /*0670*/  BRA `(.L_x_158) ;  /* 0x0000000000007947 */ /* 0x003fde0003800000 */
.L_x_158:
[----:B01----:R-:W-:-:S15]  /*0680*/  MOV R0, R0 ;  /* 0x0000000000007202 */ /* 0x003fde0000000f00 */
[----:B01----:R-:W-:-:S15]  /*0690*/  MOV R3, R0 ;  /* 0x0000000000037202 */ /* 0x003fde0000000f00 */
.L_x_269:
[----:B01----:R-:W-:-:S15]  /*06a0*/  BRA `(.L_x_159) ;  /* 0x0000009000007947 */ /* 0x003fde0003800000 */
.L_x_157:
[----:B01----:R-:W-:-:S15]  /*06b0*/  IADD3 R3, R27, 0x4, RZ ;  /* 0x000000041b037810 */ /* 0x003fde0007ffe0ff */
[----:B01----:R-:W-:-:S15]  /*06c0*/  MOV R3, R3 ;  /* 0x0000000300037202 */ /* 0x003fde0000000f00 */
[----:B01----:R1:W0:-:S15]  /*06d0*/  LD R3, [R3] ;  /* 0x0000000003037980 */ /* 0x00321e0000100800 */
[----:B01----:R-:W-:-:S15]  /*06e0*/  MOV R3, R3 ;  /* 0x0000000300037202 */ /* 0x003fde0000000f00 */
[----:B01----:R1:W0:-:S15]  /*06f0*/  LD R3, [R3] ;  /* 0x0000000003037980 */ /* 0x00321e0000100800 */
[----:B01----:R-:W-:-:S15]  /*0700*/  IMAD R3, R18, R3, RZ ;  /* 0x0000000312037224 */ /* 0x003fde00078e02ff */
[----:B01----:R-:W-:-:S15]  /*0710*/  MOV R3, R3 ;  /* 0x0000000300037202 */ /* 0x003fde0000000f00 */
[----:B01----:R-:W-:-:S15]  /*0720*/  MOV R3, R3 ;  /* 0x0000000300037202 */ /* 0x003fde0000000f00 */
.L_x_270:
[----:B01----:R-:W-:-:S15]  /*0730*/  BRA `(.L_x_159) ;  /* 0x0000000000007947 */ /* 0x003fde0003800000 */
.L_x_159:
[----:B01----:R-:W-:-:S15]  /*0740*/  BSYNC B0 ;  /* 0x0000000000007941 */ /* 0x003fde0003800000 */
.L_x_156:
[----:B01----:R-:W-:-:S15]  /*0750*/  MOV R3, R3 ;  /* 0x0000000300037202 */ /* 0x003fde0000000f00 */
        /* <DEDUP_REMOVED lines=33> */
[----:B01----:R-:W-:-:S15]  /*0970*/  MOV R5, 0x3e4ccccd ;  /* 0x3e4ccccd00057802 */ /* 0x003fde0000000f00 */
[----:B01----:R-:W-:-:S15]  /*0980*/  MOV R6, 0x3ecccccd ;  /* 0x3ecccccd00067802 */ /* 0x003fde0000000f00 */
[----:B01----:R-:W-:-:S15]  /*0990*/  MOV R7, 0x3f4ccccd ;  /* 0x3f4ccccd00077802 */ /* 0x003fde0000000f00 */
[----:B01----:R-:W-:-:S15]  /*09a0*/  MOV R8, 0x3f800000 ;  /* 0x3f80000000087802 */ /* 0x003fde0000000f00 */
[----:B01----:R-:W-:-:S15]  /*09b0*/  IADD3 R4, R27, 0x10, RZ ;  /* 0x000000101b047810 */ /* 0x003fde0007ffe0ff */
[----:B01----:R-:W-:-:S15]  /*09c0*/  MOV R4, R4 ;  /* 0x0000000400047202 */ /* 0x003fde0000000f00 */
[----:B01----:R-:W-:-:S15]  /*09d0*/  MOV R5, R5 ;  /* 0x0000000500057202 */ /* 0x003fde0000000f00 */
[----:B01----:R-:W-:-:S15]  /*09e0*/  MOV R6, R6 ;  /* 0x0000000600067202 */ /* 0x003fde0000000f00 */
[----:B01----:R-:W-:-:S15]  /*09f0*/  MOV R7, R7 ;  /* 0x0000000700077202 */ /* 0x003fde0000000f00 */
[----:B01----:R-:W-:-:S15]  /*0a00*/  MOV R8, R8 ;  /* 0x0000000800087202 */ /* 0x003fde0000000f00 */
[----:B01----:R-:W-:-:S15]  /*0a10*/  MOV R20, 32@lo((reconstructKernel + .L_x_35@srel)) ;  /* 0x0000000000147802 */ /* 0x003fde0000000f00 */
[----:B01----:R-:W-:-:S15]  /*0a20*/  MOV R21, 32@hi((reconstructKernel + .L_x_35@srel)) ;  /* 0x0000000000157802 */ /* 0x003fde0000000f00 */
[----:B01----:R-:W-:-:S15]  /*0a30*/  CALL.ABS.NOINC `(_ZN2FW5Vec4fC1Effff) ;  /* 0x0000000000007943 */ /* 0x003fde0003c00000 */
.L_x_35:
[----:B01----:R-:W-:-:S15]  /*0a40*/  MOV R5, RZ ;  /* 0x000000ff00057202 */ /* 0x003fde0000000f00 */
[----:B01----:R-:W-:-:S15]  /*0a50*/  IADD3 R4, R27, 0x20, RZ ;  /* 0x000000201b047810 */ /* 0x003fde0007ffe0ff */
[----:B01----:R-:W-:-:S15]  /*0a60*/  MOV R4, R4 ;  /* 0x0000000400047202 */ /* 0x003fde0000000f00 */
[----:B01----:R-:W-:-:S15]  /*0a70*/  MOV R5, R5 ;  /* 0x0000000500057202 */ /* 0x003fde0000000f00 */
[----:B01----:R-:W-:-:S15]  /*0a80*/  MOV R20, 32@lo((reconstructKernel + .L_x_36@srel)) ;  /* 0x0000000000147802 */ /* 0x003fde0000000f00 */
[----:B01----:R-:W-:-:S15]  /*0a90*/  MOV R21, 32@hi((reconstructKernel + .L_x_36@srel)) ;  /* 0x0000000000157802 */ /* 0x003fde0000000f00 */
[----:B01----:R-:W-:-:S15]  /*0aa0*/  CALL.ABS.NOINC `(_ZN2FW5Vec4fC1Ef) ;  /* 0x0000000000007943 */ /* 0x003fde0003c00000 */
.L_x_36:
[----:B01----:R-:W-:-:S15]  /*0ab0*/  MOV R0, RZ ;  /* 0x000000ff00007202 */ /* 0x003fde0000000f00 */
[----:B01----:R-:W-:-:S15]  /*0ac0*/  MOV R0, R0 ;  /* 0x0000000000007202 */ /* 0x003fde0000000f00 */
[----:B01----:R-:W-:-:S15]  /*0ad0*/  MOV R0, R0 ;  /* 0x0000000000007202 */ /* 0x003fde0000000f00 */
.L_x_271:
[----:B01----:R-:W-:-:S15]  /*0ae0*/  MOV R0, R0 ;  /* 0x0000000000007202 */ /* 0x003fde0000000f00 */
[----:B01----:R-:W-:-:S15]  /*0af0*/  MOV R0, R0 ;  /* 0x0000000000007202 */ /* 0x003fde0000000f00 */
.L_x_272:
[----:B01----:R-:W-:-:S15]  /*0b00*/  BSSY B8, `(.L_x_160) ;  /* 0x000009b000087945 */ /* 0x003fde0003800000 */
[----:B01----:R-:W-:-:S15]  /*0b10*/  BRA `(.L_x_161) ;  /* 0x0000000000007947 */ /* 0x003fde0003800000 */
.L_x_161:
[----:B01----:R-:W-:-:S15]  /*0b20*/  MOV R0, R0 ;  /* 0x0000000000007202 */ /* 0x003fde0000000f00 */
[----:B01----:R-:W-:-:S15]  /*0b30*/  MOV R16, R0 ;  /* 0x0000000000107202 */ /* 0x003fde0000000f00 */
.L_x_273:
[----:B01----:R-:W-:-:S15]  /*0b40*/  IADD3 R0, R27, 0x4, RZ ;  /* 0x000000041b007810 */ /* 0x003fde0007ffe0ff */
[----:B01----:R-:W-:-:S15]  /*0b50*/  MOV R0, R0 ;  /* 0x0000000000007202 */ /* 0x003fde0000000f00 */
[----:B01----:R1:W0:-:S15]  /*0b60*/  LD R0, [R0] ;  /* 0x0000000000007980 */ /* 0x00321e0000100800 */
[----:B01----:R-:W-:-:S15]  /*0b70*/  MOV R0, R0 ;  /* 0x0000000000007202 */ /* 0x003fde0000000f00 */
[----:B01----:R1:W0:-:S15]  /*0b80*/  LD R0, [R0] ;  /* 0x0000000000007980 */ /* 0x00321e0000100800 */
[----:B01----:R-:W-:-:S15]  /*0b90*/  ISETP.LT.AND P0, PT, R16, R0, PT ;  /* 0x000000001000720c */ /* 0x003fde0003f01270 */
[----:B01----:R-:W-:-:S15]  /*0ba0*/  PLOP3.LUT P0, PT, P0, PT, PT, 0x8, 0x0 ;  /* 0x000000000000781c */ /* 0x003fde000070e170 */
[----:B01----:R-:W-:-:S15]  /*0bb0*/  @P0 BRA `(.L_x_162) ;  /* 0x000008f000000947 */ /* 0x003fde0003800000 */
[----:B01----:R-:W-:-:S15]  /*0bc0*/  BRA `(.L_x_163) ;  /* 0x0000000000007947 */ /* 0x003fde0003800000 */
.L_x_163:
        /* <DEDUP_REMOVED lines=10> */
[----:B01----:R-:W-:-:S15]  /*0c70*/  ISETP.EQ.AND P0, PT, R0, -0x1, PT ;  /* 0xffffffff0000780c */ /* 0x003fde0003f02270 */
[----:B01----:R-:W-:-:S15]  /*0c80*/  PLOP3.LUT P0, PT, P0, PT, PT, 0x8, 0x0 ;  /* 0x000000000000781c */ /* 0x003fde000070e170 */
[----:B01----:R-:W-:-:S15]  /*0c90*/  BSSY B7, `(.L_x_164) ;  /* 0x000007b000077945 */ /* 0x003fde0003800000 */
[----:B01----:R-:W-:-:S15]  /*0ca0*/  @P0 BRA `(.L_x_165) ;  /* 0x000002e000000947 */ /* 0x003fde0003800000 */
[----:B01----:R-:W-:-:S15]  /*0cb0*/  BRA `(.L_x_166) ;  /* 0x0000000000007947 */ /* 0x003fde0003800000 */
.L_x_166:
        /* <DEDUP_REMOVED lines=15> */
[----:B01----:R-:W-:-:S15]  /*0db0*/  BSSY B6, `(.L_x_167) ;  /* 0x000001c000067945 */ /* 0x003fde0003800000 */
[----:B01----:R-:W-:-:S15]  /*0dc0*/  @P0 BRA `(.L_x_168) ;  /* 0x000000b000000947 */ /* 0x003fde0003800000 */
[----:B01----:R-:W-:-:S15]  /*0dd0*/  BRA `(.L_x_169) ;  /* 0x0000000000007947 */ /* 0x003fde0003800000 */
.L_x_169:
[----:B01----:R-:W-:-:S15]  /*0de0*/  IADD3 R4, R27, 0x20, RZ ;  /* 0x000000201b047810 */ /* 0x003fde0007ffe0ff */
[----:B01----:R-:W-:-:S15]  /*0df0*/  IADD3 R5, R27, 0x10, RZ ;  /* 0x000000101b057810 */ /* 0x003fde0007ffe0ff */
[----:B01----:R-:W-:-:S15]  /*0e00*/  MOV R4, R4 ;  /* 0x0000000400047202 */ /* 0x003fde0000000f00 */
[----:B01----:R-:W-:-:S15]  /*0e10*/  MOV R5, R5 ;  /* 0x0000000500057202 */ /* 0x003fde0000000f00 */
[----:B01----:R-:W-:-:S15]  /*0e20*/  MOV R4, R4 ;  /* 0x0000000400047202 */ /* 0x003fde0000000f00 */
[----:B01----:R-:W-:-:S15]  /*0e30*/  MOV R5, R5 ;  /* 0x0000000500057202 */ /* 0x003fde0000000f00 */
[----:B01----:R-:W-:-:S15]  /*0e40*/  MOV R20, 32@lo((reconstructKernel + .L_x_37@srel)) ;  /* 0x0000000000147802 */ /* 0x003fde0000000f00 */
[----:B01----:R-:W-:-:S15]  /*0e50*/  MOV R21, 32@hi((reconstructKernel + .L_x_37@srel)) ;  /* 0x0000000000157802 */ /* 0x003fde0000000f00 */
[----:B01----:R-:W-:-:S15]  /*0e60*/  CALL.ABS.NOINC `(_ZN2FW10VectorBaseIfLi4ENS_5Vec4fEEpLIS1_EERS1_RKNS0_IfLi4ET_EE) ;  /* 0x0000000000007943 */ /* 0x003fde0003c00000 */
.L_x_37:
[----:B01----:R-:W-:-:S15]  /*0e70*/  BRA `(.L_x_170) ;  /* 0x000000f000007947 */ /* 0x003fde0003800000 */
.L_x_168:
[----:B01----:R-:W-:-:S15]  /*0e80*/  MOV R5, 0x3f800000 ;  /* 0x3f80000000057802 */ /* 0x003fde0000000f00 */
[----:B01----:R-:W-:-:S15]  /*0e90*/  IADD3 R2, R27, 0x30, RZ ;  /* 0x000000301b027810 */ /* 0x003fde0007ffe0ff */
[----:B01----:R-:W-:-:S15]  /*0ea0*/  MOV R4, R2 ;  /* 0x0000000200047202 */ /* 0x003fde0000000f00 */
[----:B01----:R-:W-:-:S15]  /*0eb0*/  MOV R5, R5 ;  /* 0x0000000500057202 */ /* 0x003fde0000000f00 */
[----:B01----:R-:W-:-:S15]  /*0ec0*/  MOV R2, R2 ;  /* 0x0000000200027202 */ /* 0x003fde0000000f00 */
[----:B01----:R-:W-:-:S15]  /*0ed0*/  MOV R20, 32@lo((reconstructKernel + .L_x_38@srel)) ;  /* 0x0000000000147802 */ /* 0x003fde0000000f00 */
[----:B01----:R-:W-:-:S15]  /*0ee0*/  MOV R21, 32@hi((reconstructKernel + .L_x_38@srel)) ;  /* 0x0000000000157802 */ /* 0x003fde0000000f00 */
[----:B01----:R-:W-:-:S15]  /*0ef0*/  CALL.ABS.NOINC `(_ZN2FW5Vec4fC1Ef) ;  /* 0x0000000000007943 */ /* 0x003fde0003c00000 */
.L_x_38:
[----:B01----:R-:W-:-:S15]  /*0f00*/  IADD3 R4, R27, 0x20, RZ ;  /* 0x000000201b047810 */ /* 0x003fde0007ffe0ff */
[----:B01----:R-:W-:-:S15]  /*0f10*/  MOV R4, R4 ;  /* 0x0000000400047202 */ /* 0x003fde0000000f00 */
[----:B01----:R-:W-:-:S15]  /*0f20*/  MOV R5, R2 ;  /* 0x0000000200057202 */ /* 0x003fde0000000f00 */
[----:B01----:R-:W-:-:S15]  /*0f30*/  MOV R20, 32@lo((reconstructKernel + .L_x_39@srel)) ;  /* 0x0000000000147802 */ /* 0x003fde0000000f00 */
[----:B01----:R-:W-:-:S15]  /*0f40*/  MOV R21, 32@hi((reconstructKernel + .L_x_39@srel)) ;  /* 0x0000000000157802 */ /* 0x003fde0000000f00 */
[----:B01----:R-:W-:-:S15]  /*0f50*/  CALL.ABS.NOINC `(_ZN2FW10VectorBaseIfLi4ENS_5Vec4fEEpLIS1_EERS1_RKNS0_IfLi4ET_EE) ;  /* 0x0000000000007943 */ /* 0x003fde0003c00000 */
.L_x_39:
[----:B01----:R-:W-:-:S15]  /*0f60*/  BRA `(.L_x_170) ;  /* 0x0000000000007947 */ /* 0x003fde0003800000 */
.L_x_170:
[----:B01----:R-:W-:-:S15]  /*0f70*/  BSYNC B6 ;  /* 0x0000000000067941 */ /* 0x003fde0003800000 */
.L_x_167:
[----:B01----:R-:W-:-:S15]  /*0f80*/  BRA `(.L_x_171) ;  /* 0x000004b000007947 */ /* 0x003fde0003800000 */
.L_x_165:
        /* <DEDUP_REMOVED lines=18> */
.L_x_174:
[----:B01----:R-:W-:-:S15]  /*10b0*/  MOV R7, RZ ;  /* 0x000000ff00077202 */ /* 0x003fde0000000f00 */
[----:B01----:R-:W-:-:S15]  /*10c0*/  MOV R8, 0x3f800000 ;  /* 0x3f80000000087802 */ /* 0x003fde0000000f00 */
[----:B01----:R-:W-:-:S15]  /*10d0*/  IADD3 R2, R27, 0x40, RZ ;  /* 0x000000401b027810 */ /* 0x003fde0007ffe0ff */
[----:B01----:R-:W-:-:S15]  /*10e0*/  MOV R4, R2 ;  /* 0x0000000200047202 */ /* 0x003fde0000000f00 */
        /* <DEDUP_REMOVED lines=8> */
.L_x_40:
[----:B01----:R-:W-:-:S15]  /*1170*/  IADD3 R4, R27, 0x20, RZ ;  /* 0x000000201b047810 */ /* 0x003fde0007ffe0ff */
[----:B01----:R-:W-:-:S15]  /*1180*/  MOV R4, R4 ;  /* 0x0000000400047202 */ /* 0x003fde0000000f00 */
[----:B01----:R-:W-:-:S15]  /*1190*/  MOV R5, R2 ;  /* 0x0000000200057202 */ /* 0x003fde0000000f00 */
[----:B01----:R-:W-:-:S15]  /*11a0*/  MOV R20, 32@lo((reconstructKernel + .L_x_41@srel)) ;  /* 0x0000000000147802 */ /* 0x003fde0000000f00 */
[----:B01----:R-:W-:-:S15]  /*11b0*/  MOV R21, 32@hi((reconstructKernel + .L_x_41@srel)) ;  /* 0x0000000000157802 */ /* 0x003fde0000000f00 */
[----:B01----:R-:W-:-:S15]  /*11c0*/  CALL.ABS.NOINC `(_ZN2FW10VectorBaseIfLi4ENS_5Vec4fEEpLIS1_EERS1_RKNS0_IfLi4ET_EE) ;  /* 0x0000000000007943 */ /* 0x003fde0003c00000 */
.L_x_41:
[----:B01----:R-:W-:-:S15]  /*11d0*/  BRA `(.L_x_175) ;  /* 0x0000024000007947 */ /* 0x003fde0003800000 */
.L_x_173:
[----:B01----:R-:W-:-:S15]  /*11e0*/  SHF.L.U32 R0, R0, 0x2, RZ ;  /* 0x0000000200007819 */ /* 0x003fde00000006ff */
[----:B01----:R-:W-:-:S15]  /*11f0*/  IADD3 R0, R25, R0, RZ ;  /* 0x0000000019007210 */ /* 0x003fde0007ffe0ff */
[----:B01----:R-:W-:-:S15]  /*1200*/  MOV R0, R0 ;  /* 0x0000000000007202 */ /* 0x003fde0000000f00 */
[----:B01----:R1:W0:-:S15]  /*1210*/  LD R4, [R0] ;  /* 0x0000000000047980 */ /* 0x00321e0000100800 */
[----:B01----:R-:W-:-:S15]  /*1220*/  MOV R4, R4 ;  /* 0x0000000400047202 */ /* 0x003fde0000000f00 */
[----:B01----:R-:W-:-:S15]  /*1230*/  MOV R20, 32@lo((reconstructKernel + .L_x_42@srel)) ;  /* 0x0000000000147802 */ /* 0x003fde0000000f00 */
[----:B01----:R-:W-:-:S15]  /*1240*/  MOV R21, 32@hi((reconstructKernel + .L_x_42@srel)) ;  /* 0x0000000000157802 */ /* 0x003fde0000000f00 */
[----:B01----:R-:W-:-:S15]  /*1250*/  CALL.ABS.NOINC `(_Z8fromABGRj) ;  /* 0x0000000000007943 */ /* 0x003fde0003c00000 */
.L_x_42:
        /* <DEDUP_REMOVED lines=21> */
[----:B01----:R-:W-:-:S15]  /*13b0*/  IADD3 R5, R27, 0x50, RZ ;  /* 0x000000501b057810 */ /* 0x003fde0007ffe0ff */
[----:B01----:R-:W-:-:S15]  /*13c0*/  MOV R4, R4 ;  /* 0x0000000400047202 */ /* 0x003fde0000000f00 */
[----:B01----:R-:W-:-:S15]  /*13d0*/  MOV R5, R5 ;  /* 0x0000000500057202 */ /* 0x003fde0000000f00 */
[----:B01----:R-:W-:-:S15]  /*13e0*/  MOV R20, 32@lo((reconstructKernel + .L_x_43@srel)) ;  /* 0x0000000000147802 */ /* 0x003fde0000000f00 */
[----:B01----:R-:W-:-:S15]  /*13f0*/  MOV R21, 32@hi((reconstructKernel + .L_x_43@srel)) ;  /* 0x0000000000157802 */ /* 0x003fde0000000f00 */
[----:B01----:R-:W-:-:S15]  /*1400*/  CALL.ABS.NOINC `(_ZN2FW10VectorBaseIfLi4ENS_5Vec4fEEpLIS1_EERS1_RKNS0_IfLi4ET_EE) ;  /* 0x0000000000007943 */ /* 0x003fde0003c00000 */
.L_x_43:
[----:B01----:R-:W-:-:S15]  /*1410*/  BRA `(.L_x_175) ;  /* 0x0000000000007947 */ /* 0x003fde0003800000 */
.L_x_175:
[----:B01----:R-:W-:-:S15]  /*1420*/  BSYNC B6 ;  /* 0x0000000000067941 */ /* 0x003fde0003800000 */
.L_x_172:
[----:B01----:R-:W-:-:S15]  /*1430*/  BRA `(.L_x_171) ;  /* 0x0000000000007947 */ /* 0x003fde0003800000 */
.L_x_171:
[----:B01----:R-:W-:-:S15]  /*1440*/  BSYNC B7 ;  /* 0x0000000000077941 */ /* 0x003fde0003800000 */
.L_x_164:
[----:B01----:R-:W-:-:S15]  /*1450*/  BRA `(.L_x_176) ;  /* 0x0000000000007947 */ /* 0x003fde0003800000 */
.L_x_176:
[----:B01----:R-:W-:-:S15]  /*1460*/  IADD3 R16, R16, 0x1, RZ ;  /* 0x0000000110107810 */ /* 0x003fde0007ffe0ff */
[----:B01----:R-:W-:-:S15]  /*1470*/  MOV R16, R16 ;  /* 0x0000001000107202 */ /* 0x003fde0000000f00 */
.L_x_274:
[----:B01----:R-:W-:-:S15]  /*1480*/  MOV R16, R16 ;  /* 0x0000001000107202 */ /* 0x003fde0000000f00 */
[----:B01----:R-:W-:-:S15]  /*1490*/  MOV R0, R16 ;  /* 0x0000001000007202 */ /* 0x003fde0000000f00 */
.L_x_275:
[----:B01----:R-:W-:-:S15]  /*14a0*/  BRA `(.L_x_161) ;  /* 0xfffff67000007947 */ /* 0x003fde000383ffff */
.L_x_162:
[----:B01----:R-:W-:-:S15]  /*14b0*/  BSYNC B8 ;  /* 0x0000000000087941 */ /* 0x003fde0003800000 */
.L_x_160:
[----:B01----:R-:W-:-:S15]  /*14c0*/  IADD3 R0, R27, 0x4, RZ ;  /* 0x000000041b007810 */ /* 0x003fde0007ffe0ff */
[----:B01----:R-:W-:-:S15]  /*14d0*/  MOV R0, R0 ;  /* 0x0000000000007202 */ /* 0x003fde0000000f00 */
[----:B01----:R1:W0:-:S15]  /*14e0*/  LD R0, [R0] ;  /* 0x0000000000007980 */ /* 0x00321e0000100800 */
[----:B01----:R-:W-:-:S15]  /*14f0*/  MOV R0, R0 ;  /* 0x0000000000007202 */ /* 0x003fde0000000f00 */
[----:B01----:R1:W0:-:S15]  /*1500*/  LD R0, [R0] ;  /* 0x0000000000007980 */ /* 0x00321e0000100800 */
[----:B01----:R-:W-:-:S15]  /*1510*/  I2FP.F32.S32 R0, R0 ;  /* 0x0000000000007245 */ /* 0x003fde0000201400 */
[----:B01----:R1:W0:-:S15]  /*1520*/  MUFU.RCP R0, R0 ;  /* 0x0000000000007308 */ /* 0x00321e0000001000 */
[----:B01----:R-:W-:-:S15]  /*1530*/  IADD3 R2, R27, RZ, RZ ;  /* 0x000000ff1b027210 */ /* 0x003fde0007ffe0ff */
[----:B01----:R-:W-:-:S15]  /*1540*/  MOV R2, R2 ;  /* 0x0000000200027202 */ /* 0x003fde0000000f00 */
[----:B01----:R1:W-:-:S15]  /*1550*/  ST [R2], R0 ;  /* 0x0000000002007385 */ /* 0x0033de0000100800 */
[----:B01----:R-:W-:-:S15]  /*1560*/  IADD3 R4, R27, 0x20, RZ ;  /* 0x000000201b047810 */ /* 0x003fde0007ffe0ff */
[----:B01----:R-:W-:-:S15]  /*1570*/  IADD3 R5, R27, RZ, RZ ;  /* 0x000000ff1b057210 */ /* 0x003fde0007ffe0ff */
[----:B01----:R-:W-:-:S15]  /*1580*/  MOV R4, R4 ;  /* 0x0000000400047202 */ /* 0x003fde0000000f00 */
[----:B01----:R-:W-:-:S15]  /*1590*/  MOV R5, R5 ;  /* 0x0000000500057202 */ /* 0x003fde0000000f00 */
[----:B01----:R-:W-:-:S15]  /*15a0*/  MOV R20, 32@lo((reconstructKernel + .L_x_44@srel)) ;  /* 0x0000000000147802 */ /* 0x003fde0000000f00 */
[----:B01----:R-:W-:-:S15]  /*15b0*/  MOV R21, 32@hi((reconstructKernel + .L_x_44@srel)) ;  /* 0x0000000000157802 */ /* 0x003fde0000000f00 */
[----:B01----:R-:W-:-:S15]  /*15c0*/  CALL.ABS.NOINC `(_ZN2FW10VectorBaseIfLi4ENS_5Vec4fEEmLERKf) ;  /* 0x0000000000007943 */ /* 0x003fde0003c00000 */
.L_x_44:
[----:B01----:R-:W-:-:S15]  /*15d0*/  MOV R17, R17 ;  /* 0x0000001100117202 */ /* 0x003fde0000000f00 */
[----:B01----:R1:W0:-:S15]  /*15e0*/  LD R17, [R17] ;  /* 0x0000000011117980 */ /* 0x00321e0000100800 */
[----:B01----:R-:W-:-:S15]  /*15f0*/  MOV R17, R17 ;  /* 0x0000001100117202 */ /* 0x003fde0000000f00 */
[----:B01----:R-:W-:-:S15]  /*1600*/  MOV R16, R17 ;  /* 0x0000001100107202 */ /* 0x003fde0000000f00 */
        /* <DEDUP_REMOVED lines=14> */
[----:B01----:R-:W-:-:S15]  /*16f0*/  PLOP3.LUT P0, PT, PT, PT, PT, 0x8, 0x0 ;  /* 0x000000000000781c */ /* 0x003fde0003f0e170 */
[----:B01----:R-:W-:-:S15]  /*1700*/  PLOP3.LUT P1, PT, P1, PT, PT, 0x8, 0x0 ;  /* 0x000000000000781c */ /* 0x003fde0000f2e170 */
[----:B01----:R-:W-:-:S15]  /*1710*/  PLOP3.LUT P0, PT, P0, PT, PT, 0x80, 0x0 ;  /* 0x000000000000781c */ /* 0x003fde000070f070 */
[----:B01----:R-:W-:-:S15]  /*1720*/  PLOP3.LUT P0, PT, P0, PT, PT, 0x80, 0x0 ;  /* 0x000000000000781c */ /* 0x003fde000070f070 */
[----:B01----:R-:W-:-:S15]  /*1730*/  BSSY B0, `(.L_x_177) ;  /* 0x0000007000007945 */ /* 0x003fde0003800000 */
[----:B01----:R-:W-:-:S15]  /*1740*/  @P1 BRA `(.L_x_178) ;  /* 0x0000005000001947 */ /* 0x003fde0003800000 */
[----:B01----:R-:W-:-:S15]  /*1750*/  BRA `(.L_x_179) ;  /* 0x0000000000007947 */ /* 0x003fde0003800000 */
.L_x_179:
[----:B01----:R-:W-:-:S15]  /*1760*/  ISETP.EQ.AND P0, PT, R16, -0x1, PT ;  /* 0xffffffff1000780c */ /* 0x003fde0003f02270 */
[----:B01----:R-:W-:-:S15]  /*1770*/  PLOP3.LUT P0, PT, P0, PT, PT, 0x80, 0x0 ;  /* 0x000000000000781c */ /* 0x003fde000070f070 */
[----:B01----:R-:W-:-:S15]  /*1780*/  PLOP3.LUT P0, PT, P0, PT, PT, 0x80, 0x0 ;  /* 0x000000000000781c */ /* 0x003fde000070f070 */
[----:B01----:R-:W-:-:S15]  /*1790*/  BRA `(.L_x_178) ;  /* 0x0000000000007947 */ /* 0x003fde0003800000 */
.L_x_178:
[----:B01----:R-:W-:-:S15]  /*17a0*/  BSYNC B0 ;  /* 0x0000000000007941 */ /* 0x003fde0003800000 */
.L_x_177:
[----:B01----:R-:W-:-:S15]  /*17b0*/  PLOP3.LUT P0, PT, P0, PT, PT, 0x80, 0x0 ;  /* 0x000000000000781c */ /* 0x003fde000070f070 */
[----:B01----:R-:W-:-:S15]  /*17c0*/  PLOP3.LUT P0, PT, P0, PT, PT, 0x8, 0x0 ;  /* 0x000000000000781c */ /* 0x003fde000070e170 */
[----:B01----:R-:W-:-:S15]  /*17d0*/  BSSY B0, `(.L_x_180) ;  /* 0x000001c000007945 */ /* 0x003fde0003800000 */
[----:B01----:R-:W-:-:S15]  /*17e0*/  @P0 BRA `(.L_x_181) ;  /* 0x000001a000000947 */ /* 0x003fde0003800000 */
[----:B01----:R-:W-:-:S15]  /*17f0*/  BRA `(.L_x_182) ;  /* 0x0000000000007947 */ /* 0x003fde0003800000 */
.L_x_182:
        /* <DEDUP_REMOVED lines=25> */
.L_x_181:
[----:B01----:R-:W-:-:S15]  /*1990*/  BSYNC B0 ;  /* 0x0000000000007941 */ /* 0x003fde0003800000 */
.L_x_180:
        /* <DEDUP_REMOVED lines=18> */
.L_x_185:
[----:B01----:R-:W-:-:S15]  /*1ac0*/  IADD3 R2, R27, 0x20, RZ ;  /* 0x000000201b027810 */ /* 0x003fde0007ffe0ff */
[----:B01----:R-:W-:-:S15]  /*1ad0*/  MOV R2, R2 ;  /* 0x0000000200027202 */ /* 0x003fde0000000f00 */
[----:B01----:R-:W-:-:S15]  /*1ae0*/  ISETP.EQ.AND P0, PT, R16, -0x1, PT ;  /* 0xffffffff1000780c */ /* 0x003fde0003f02270 */
[----:B01----:R-:W-:-:S15]  /*1af0*/  PLOP3.LUT P0, PT, P0, PT, PT, 0x8, 0x0 ;  /* 0x000000000000781c */ /* 0x003fde000070e170 */
[----:B01----:R-:W-:-:S15]  /*1b00*/  BSSY B6, `(.L_x_186) ;  /* 0x000003f000067945 */ /* 0x003fde0003800000 */
[----:B01----:R-:W-:-:S15]  /*1b10*/  @P0 BRA `(.L_x_187) ;  /* 0x000001d000000947 */ /* 0x003fde0003800000 */
[----:B01----:R-:W-:-:S15]  /*1b20*/  BRA `(.L_x_188) ;  /* 0x0000000000007947 */ /* 0x003fde0003800000 */
.L_x_188:
        /* <DEDUP_REMOVED lines=26> */
[----:B01----:R-:W-:-:S15]  /*1cd0*/  MOV R5, R0 ;  /* 0x0000000000057202 */ /* 0x003fde0000000f00 */
[----:B01----:R-:W-:-:S15]  /*1ce0*/  BRA `(.L_x_189) ;  /* 0x0000020000007947 */ /* 0x003fde0003800000 */
.L_x_187:
        /* <DEDUP_REMOVED lines=8> */
.L_x_45:
        /* <DEDUP_REMOVED lines=24> */
.L_x_189:
[----:B01----:R-:W-:-:S15]  /*1ef0*/  BSYNC B6 ;  /* 0x0000000000067941 */ /* 0x003fde0003800000 */
.L_x_186:
[----:B01----:R-:W-:-:S15]  /*1f00*/  MOV R5, R5 ;  /* 0x0000000500057202 */ /* 0x003fde0000000f00 */
[----:B01----:R-:W-:-:S15]  /*1f10*/  MOV R4, R2 ;  /* 0x0000000200047202 */ /* 0x003fde0000000f00 */
[----:B01----:R-:W-:-:S15]  /*1f20*/  MOV R5, R5 ;  /* 0x0000000500057202 */ /* 0x003fde0000000f00 */
[----:B01----:R-:W-:-:S15]  /*1f30*/  MOV R20, 32@lo((reconstructKernel + .L_x_46@srel)) ;  /* 0x0000000000147802 */ /* 0x003fde0000000f00 */
[----:B01----:R-:W-:-:S15]  /*1f40*/  MOV R21, 32@hi((reconstructKernel + .L_x_46@srel)) ;  /* 0x0000000000157802 */ /* 0x003fde0000000f00 */
[----:B01----:R-:W-:-:S15]  /*1f50*/  CALL.ABS.NOINC `(_ZN2FW10VectorBaseIfLi4ENS_5Vec4fEEmLIS1_EERS1_RKNS0_IfLi4ET_EE) ;  /* 0x0000000000007943 */ /* 0x003fde0003c00000 */
.L_x_46:
[----:B01----:R-:W-:-:S15]  /*1f60*/  BRA `(.L_x_184) ;  /* 0x0000000000007947 */ /* 0x003fde0003800000 */
.L_x_184:
[----:B01----:R-:W-:-:S15]  /*1f70*/  BSYNC B7 ;  /* 0x0000000000077941 */ /* 0x003fde0003800000 */
.L_x_183:
        /* <DEDUP_REMOVED lines=12> */
[----:B01----:R-:W-:-:S15]  /*2040*/  MOV R4, R4 ;  /* 0x0000000400047202 */ /* 0x003fde0000000f00 */
[----:B01----:R-:W-:-:S15]  /*2050*/  MOV R5, R5 ;  /* 0x0000000500057202 */ /* 0x003fde0000000f00 */
[----:B01----:R-:W-:-:S15]  /*2060*/  MOV R6, R6 ;  /* 0x0000000600067202 */ /* 0x003fde0000000f00 */
[----:B01----:R-:W-:-:S15]  /*2070*/  MOV R7, R7 ;  /* 0x0000000700077202 */ /* 0x003fde0000000f00 */
[----:B01----:R-:W-:-:S15]  /*2080*/  MOV R20, 32@lo((reconstructKernel + .L_x_47@srel)) ;  /* 0x0000000000147802 */ /* 0x003fde0000000f00 */
[----:B01----:R-:W-:-:S15]  /*2090*/  MOV R21, 32@hi((reconstructKernel + .L_x_47@srel)) ;  /* 0x0000000000157802 */ /* 0x003fde0000000f00 */
[----:B01----:R-:W-:-:S15]  /*20a0*/  CALL.ABS.NOINC `(_Z6toABGRN2FW5Vec4fE) ;  /* 0x0000000000007943 */ /* 0x003fde0003c00000 */
.L_x_47:
[----:B01----:R-:W-:-:S15]  /*20b0*/  MOV R4, R4 ;  /* 0x0000000400047202 */ /* 0x003fde0000000f00 */
[----:B01----:R-:W-:-:S15]  /*20c0*/  MOV R0, R26 ;  /* 0x0000001a00007202 */ /* 0x003fde0000000f00 */
[----:B01----:R1:W-:-:S15]  /*20d0*/  ST [R0], R4 ;  /* 0x0000000000007385 */ /* 0x0033de0000100804 */
[----:B01----:R-:W-:-:S15]  /*20e0*/  BRA `(.L_x_155) ;  /* 0x0000000000007947 */ /* 0x003fde0003800000 */
.L_x_155:
[----:B01----:R-:W-:-:S15]  /*20f0*/  BSYNC B9 ;  /* 0x0000000000097941 */ /* 0x003fde0003800000 */
.L_x_152:
[----:B------:R-:W-:Y:S06]  /*2100*/  MEMBAR.SC.VC ;  /* 0x0000000000007992 */ /* 0x000fec0000005000 */
[----:B01----:R-:W-:-:S00]  /*2110*/  ERRBAR ;  /* 0x00000000000079ab */ /* 0x003fc00000000000 */
[----:B01----:R-:W-:-:S15]  /*2120*/  EXIT ;  /* 0x000000000000794d */ /* 0x003fde0003800000 */
.L_x_325:
[----:B01----:R-:W-:-:S15]  /*2130*/  NOP ;  /* 0x0000000000007918 */ /* 0x003fde0000000000 */
.L_x_190:
        /* <DEDUP_REMOVED lines=12> */
.L_x_276:


//--------------------- .text.countHitsKernel     --------------------------
	.section	.text.countHitsKernel,"ax",@progbits
	.sectionflags	@"SHF_BARRIERS=1"
	.sectioninfo	@"SHI_REGISTERS=25"
	.align	128
        .global         countHitsKernel
        .type           countHitsKernel,@function
        .size           countHitsKernel,(.L_x_285 - countHitsKernel)
        .other          countHitsKernel,@"STO_CUDA_ENTRY STV_DEFAULT"
countHitsKernel:
.text.countHitsKernel:
[----:B01----:R-:W-:-:S15]  /*0000*/  MOV R1, c[0x0][0x28] ;  /* 0x00000a0000017a02 */ /* 0x003fde0000000f00 */
[----:B01----:R-:W-:-:S15]  /*0010*/  IADD3 R1, R1, -0x8, RZ ;  /* 0xfffffff801017810 */ /* 0x003fde0007ffe0ff */
[----:B01----:R1:W0:-:S15]  /*0020*/  S2R R0, SR_LMEMHIOFF ;  /* 0x0000000000007919 */ /* 0x00321e0000003700 */
[----:B01----:R-:W-:-:S15]  /*0030*/  ISETP.GE.U32.AND P0, PT, R1, R0, PT ;  /* 0x000000000100720c */ /* 0x003fde0003f06070 */
[----:B01----:R-:W-:-:S15]  /*0040*/  @P0 BRA `(.L_x_191) ;  /* 0x0000001000000947 */ /* 0x003fde0003800000 */
[----:B01----:R-:W-:-:S15]  /*0050*/  BPT.TRAP 0x1 ;  /* 0x000000040000795c */ /* 0x003fde0000300000 */
.L_x_191:
[----:B01----:R-:W-:-:S15]  /*0060*/  IADD3 R0, R1, RZ, RZ ;  /* 0x000000ff01007210 */ /* 0x003fde0007ffe0ff */
[----:B01----:R-:W-:-:S15]  /*0070*/  MOV R0, R0 ;  /* 0x0000000000007202 */ /* 0x003fde0000000f00 */
[----:B01----:R-:W-:-:S15]  /*0080*/  IADD3 R0, R0, c[0x0][0x20], RZ ;  /* 0x0000080000007a10 */ /* 0x003fde0007ffe0ff */
[----:B01----:R-:W-:-:S15]  /*0090*/  MOV R22, R0 ;  /* 0x0000000000167202 */ /* 0x003fde0000000f00 */
.L_x_330:
[----:B01----:R-:W-:-:S15]  /*00a0*/  MOV R0, 0x0 ;  /* 0x0000000000007802 */ /* 0x003fde0000000f00 */
[----:B01----:R-:W-:-:S15]  /*00b0*/  MOV R0, R0 ;  /* 0x0000000000007202 */ /* 0x003fde0000000f00 */
[----:B01----:R-:W-:-:S15]  /*00c0*/  MOV R2, 0x50 ;  /* 0x0000005000027802 */ /* 0x003fde0000000f00 */
[----:B01----:R1:W0:-:S15]  /*00d0*/  LDC R2, c[0x0][R2] ;  /* 0x0000000002027b82 */ /* 0x00321e0000000800 */
[----:B01----:R-:W-:-:S15]  /*00e0*/  MOV R2, R2 ;  /* 0x0000000200027202 */ /* 0x003fde0000000f00 */
[----:B01----:R-:W-:-:S15]  /*00f0*/  IADD3 R0, R0, R2, RZ ;  /* 0x0000000200007210 */ /* 0x003fde0007ffe0ff */
[----:B01----:R-:W-:-:S15]  /*0100*/  MOV R0, R0 ;  /* 0x0000000000007202 */ /* 0x003fde0000000f00 */
[----:B01----:R-:W-:-:S15]  /*0110*/  IADD3 R2, R22, RZ, RZ ;  /* 0x000000ff16027210 */ /* 0x003fde0007ffe0ff */
[----:B01----:R-:W-:-:S15]  /*0120*/  MOV R2, R2 ;  /* 0x0000000200027202 */ /* 0x003fde0000000f00 */
[----:B01----:R1:W-:-:S15]  /*0130*/  ST [R2], R0 ;  /* 0x0000000002007385 */ /* 0x0033de0000100800 */
[----:B01----:R1:W0:-:S15]  /*0140*/  S2R R0, SR_CTAID.X ;  /* 0x0000000000007919 */ /* 0x00321e0000002500 */
[----:B01----:R-:W-:-:S15]  /*0150*/  MOV R0, R0 ;  /* 0x0000000000007202 */ /* 0x003fde0000000f00 */
[----:B01----:R1:W0:-:S15]  /*0160*/  S2R R2, SR_CTAID.Y ;  /* 0x0000000000027919 */ /* 0x00321e0000002600 */
[----:B01----:R-:W-:-:S15]  /*0170*/  MOV R2, R2 ;  /* 0x0000000200027202 */ /* 0x003fde0000000f00 */
[----:B01----:R-:W-:-:S15]  /*0180*/  MOV R3, c[0x0][0xc] ;  /* 0x0000030000037a02 */ /* 0x003fde0000000f00 */
[----:B01----:R-:W-:-:S15]  /*0190*/  IMAD R2, R2, R3, RZ ;  /* 0x0000000302027224 */ /* 0x003fde00078e02ff */
[----:B01----:R-:W-:-:S15]  /*01a0*/  IADD3 R2, R0, R2, RZ ;  /* 0x0000000200027210 */ /* 0x003fde0007ffe0ff */
[----:B01----:R-:W-:-:S15]  /*01b0*/  MOV R2, R2 ;  /* 0x0000000200027202 */ /* 0x003fde0000000f00 */
[----:B01----:R1:W0:-:S15]  /*01c0*/  S2R R0, SR_TID.X ;  /* 0x0000000000007919 */ /* 0x00321e0000002100 */
[----:B01----:R-:W-:-:S15]  /*01d0*/  MOV R0, R0 ;  /* 0x0000000000007202 */ /* 0x003fde0000000f00 */
[----:B01----:R1:W0:-:S15]  /*01e0*/  S2R R3, SR_TID.Y ;  /* 0x0000000000037919 */ /* 0x00321e0000002200 */
[----:B01----:R-:W-:-:S15]  /*01f0*/  MOV R3, R3 ;  /* 0x0000000300037202 */ /* 0x003fde0000000f00 */
[----:B01----:R-:W-:-:S15]  /*0200*/  IMAD.SHL R3, R3, 0x20, RZ ;  /* 0x0000002003037824 */ /* 0x003fde00078e02ff */
[----:B01----:R-:W-:-:S15]  /*0210*/  IADD3 R0, R0, R3, RZ ;  /* 0x0000000300007210 */ /* 0x003fde0007ffe0ff */
[----:B01----:R-:W-:-:S15]  /*0220*/  MOV R16, R0 ;  /* 0x0000000000107202 */ /* 0x003fde0000000f00 */
[----:B01----:R-:W-:-:S15]  /*0230*/  MOV R0, 0x100 ;  /* 0x0000010000007802 */ /* 0x003fde0000000f00 */
[----:B01----:R-:W-:-:S15]  /*0240*/  MOV R0, R0 ;  /* 0x0000000000007202 */ /* 0x003fde0000000f00 */
[----:B01----:R-:W-:-:S15]  /*0250*/  MOV R17, R0 ;  /* 0x0000000000117202 */ /* 0x003fde0000000f00 */
[----:B01----:R-:W-:-:S15]  /*0260*/  IMAD R0, R2, R17, RZ ;  /* 0x0000001102007224 */ /* 0x003fde00078e02ff */
[----:B01----:R-:W-:-:S15]  /*0270*/  IADD3 R3, R22, RZ, RZ ;  /* 0x000000ff16037210 */ /* 0x003fde0007ffe0ff */
[----:B01----:R-:W-:-:S15]  /*0280*/  MOV R3, R3 ;  /* 0x0000000300037202 */ /* 0x003fde0000000f00 */
[----:B01----:R1:W0:-:S15]  /*0290*/  LD R3, [R3] ;  /* 0x0000000003037980 */ /* 0x00321e0000100800 */
[----:B01----:R-:W-:-:S15]  /*02a0*/  IADD3 R3, R3, 0x8, RZ ;  /* 0x0000000803037810 */ /* 0x003fde0007ffe0ff */
[----:B01----:R-:W-:-:S15]  /*02b0*/  MOV R3, R3 ;  /* 0x0000000300037202 */ /* 0x003fde0000000f00 */
[----:B01----:R1:W0:-:S15]  /*02c0*/  LD R3, [R3] ;  /* 0x0000000003037980 */ /* 0x00321e0000100800 */
[----:B01----:R-:W-:-:S15]  /*02d0*/  IMAD R0, R0, R3, RZ ;  /* 0x0000000300007224 */ /* 0x003fde00078e02ff */
[----:B01----:R-:W-:-:S15]  /*02e0*/  MOV R18, R0 ;  /* 0x0000000000127202 */ /* 0x003fde0000000f00 */
[----:B01----:R-:W-:-:S15]  /*02f0*/  IADD3 R0, R22, RZ, RZ ;  /* 0x000000ff16007210 */ /* 0x003fde0007ffe0ff */
[----:B01----:R-:W-:-:S15]  /*0300*/  MOV R0, R0 ;  /* 0x0000000000007202 */ /* 0x003fde0000000f00 */
[----:B01----:R1:W0:-:S15]  /*0310*/  LD R0, [R0] ;  /* 0x0000000000007980 */ /* 0x00321e0000100800 */
[----:B01----:R-:W-:-:S15]  /*0320*/  IADD3 R0, R0, 0x8, RZ ;  /* 0x0000000800007810 */ /* 0x003fde0007ffe0ff */
[----:B01----:R-:W-:-:S15]  /*0330*/  MOV R0, R0 ;  /* 0x0000000000007202 */ /* 0x003fde0000000f00 */
[----:B01----:R1:W0:-:S15]  /*0340*/  LD R0, [R0] ;  /* 0x0000000000007980 */ /* 0x00321e0000100800 */
[----:B01----:R-:W-:-:S15]  /*0350*/  IMAD R0, R17, R0, RZ ;  /* 0x0000000011007224 */ /* 0x003fde00078e02ff */
[----:B01----:R-:W-:-:S15]  /*0360*/  IADD3 R4, R18, R0, RZ ;  /* 0x0000000012047210 */ /* 0x003fde0007ffe0ff */
[----:B01----:R-:W-:-:S15]  /*0370*/  IADD3 R0, R22, RZ, RZ ;  /* 0x000000ff16007210 */ /* 0x003fde0007ffe0ff */
[----:B01----:R-:W-:-:S15]  /*0380*/  MOV R0, R0 ;  /* 0x0000000000007202 */ /* 0x003fde0000000f00 */
[----:B01----:R1:W0:-:S15]  /*0390*/  LD R0, [R0] ;  /* 0x0000000000007980 */ /* 0x00321e0000100800 */
[----:B01----:R-:W-:-:S15]  /*03a0*/  MOV R0, R0 ;  /* 0x0000000000007202 */ /* 0x003fde0000000f00 */
[----:B01----:R1:W0:-:S15]  /*03b0*/  LD R5, [R0] ;  /* 0x0000000000057980 */ /* 0x00321e0000100800 */
[----:B01----:R-:W-:-:S15]  /*03c0*/  MOV R4, R4 ;  /* 0x0000000400047202 */ /* 0x003fde0000000f00 */
[----:B01----:R-:W-:-:S15]  /*03d0*/  MOV R5, R5 ;  /* 0x0000000500057202 */ /* 0x003fde0000000f00 */
[----:B01----:R-:W-:-:S15]  /*03e0*/  MOV R20, 32@lo((countHitsKernel + .L_x_48@srel)) ;  /* 0x0000000000147802 */ /* 0x003fde0000000f00 */
[----:B01----:R-:W-:-:S15]  /*03f0*/  MOV R21, 32@hi((countHitsKernel + .L_x_48@srel)) ;  /* 0x0000000000157802 */ /* 0x003fde0000000f00 */
[----:B01----:R-:W-:-:S15]  /*0400*/  CALL.ABS.NOINC `(min) ;  /* 0x0000000000007943 */ /* 0x003fde0003c00000 */
.L_x_48:
[----:B01----:R-:W-:-:S15]  /*0410*/  MOV R4, R4 ;  /* 0x0000000400047202 */ /* 0x003fde0000000f00 */
[----:B01----:R-:W-:-:S15]  /*0420*/  MOV R19, R4 ;  /* 0x0000000400137202 */ /* 0x003fde0000000f00 */
[----:B01----:R-:W-:-:S15]  /*0430*/  ISETP.GE.AND P0, PT, R18, R19, PT ;  /* 0x000000131200720c */ /* 0x003fde0003f06270 */
[----:B01----:R-:W-:-:S15]  /*0440*/  PLOP3.LUT P0, PT, P0, PT, PT, 0x8, 0x0 ;  /* 0x000000000000781c */ /* 0x003fde000070e170 */
[----:B01----:R-:W-:-:S15]  /*0450*/  @P0 BRA `(.L_x_192) ;  /* 0x0000002000000947 */ /* 0x003fde0003800000 */
[----:B01----:R-:W-:-:S15]  /*0460*/  BRA `(.L_x_193) ;  /* 0x0000000000007947 */ /* 0x003fde0003800000 */
.L_x_193:
[----:B01----:R-:W-:-:S15]  /*0470*/  BRA `(.L_x_194) ;  /* 0x00000d7000007947 */ /* 0x003fde0003800000 */
.L_x_192:
[----:B01----:R-:W-:-:S15]  /*0480*/  MOV R0, RZ ;  /* 0x000000ff00007202 */ /* 0x003fde0000000f00 */
[----:B01----:R-:W-:-:S15]  /*0490*/  MOV R0, R0 ;  /* 0x0000000000007202 */ /* 0x003fde0000000f00 */
[----:B01----:R-:W-:-:S15]  /*04a0*/  MOV R0, R0 ;  /* 0x0000000000007202 */ /* 0x003fde0000000f00 */
.L_x_277:
[----:B01----:R-:W-:-:S15]  /*04b0*/  IADD3 R3, R18, R16, RZ ;  /* 0x0000001012037210 */ /* 0x003fde0007ffe0ff */
[----:B01----:R-:W-:-:S15]  /*04c0*/  MOV R3, R3 ;  /* 0x0000000300037202 */ /* 0x003fde0000000f00 */
.L_x_286:
[----:B01----:R-:W-:-:S15]  /*04d0*/  MOV R0, R0 ;  /* 0x0000000000007202 */ /* 0x003fde0000000f00 */
[----:B01----:R-:W-:-:S15]  /*04e0*/  MOV R0, R0 ;  /* 0x0000000000007202 */ /* 0x003fde0000000f00 */
.L_x_278:
[----:B01----:R-:W-:-:S15]  /*04f0*/  MOV R3, R3 ;  /* 0x0000000300037202 */ /* 0x003fde0000000f00 */
[----:B01----:R-:W-:-:S15]  /*0500*/  MOV R3, R3 ;  /* 0x0000000300037202 */ /* 0x003fde0000000f00 */
.L_x_287:
[----:B01----:R-:W-:-:S15]  /*0510*/  BSSY B0, `(.L_x_195) ;  /* 0x000002c000007945 */ /* 0x003fde0003800000 */
[----:B01----:R-:W-:-:S15]  /*0520*/  BRA `(.L_x_196) ;  /* 0x0000000000007947 */ /* 0x003fde0003800000 */
.L_x_196:
[----:B01----:R-:W-:-:S15]  /*0530*/  MOV R3, R3 ;  /* 0x0000000300037202 */ /* 0x003fde0000000f00 */
[----:B01----:R-:W-:-:S15]  /*0540*/  MOV R0, R0 ;  /* 0x0000000000007202 */ /* 0x003fde0000000f00 */
[----:B01----:R-:W-:-:S15]  /*0550*/  MOV R3, R3 ;  /* 0x0000000300037202 */ /* 0x003fde0000000f00 */
[----:B01----:R-:W-:-:S15]  /*0560*/  MOV R4, R0 ;  /* 0x0000000000047202 */ /* 0x003fde0000000f00 */
.L_x_279:
[----:B01----:R-:W-:-:S15]  /*0570*/  ISETP.LT.AND P0, PT, R3, R19, PT ;  /* 0x000000130300720c */ /* 0x003fde0003f01270 */
[----:B01----:R-:W-:-:S15]  /*0580*/  PLOP3.LUT P0, PT, P0, PT, PT, 0x8, 0x0 ;  /* 0x000000000000781c */ /* 0x003fde000070e170 */
[----:B01----:R-:W-:-:S15]  /*0590*/  @P0 BRA `(.L_x_197) ;  /* 0x0000023000000947 */ /* 0x003fde0003800000 */
[----:B01----:R-:W-:-:S15]  /*05a0*/  BRA `(.L_x_198) ;  /* 0x0000000000007947 */ /* 0x003fde0003800000 */
.L_x_198:
[----:B01----:R-:W-:-:S15]  /*05b0*/  IADD3 R0, R22, RZ, RZ ;  /* 0x000000ff16007210 */ /* 0x003fde0007ffe0ff */
        /* <DEDUP_REMOVED lines=9> */
[----:B01----:R-:W-:-:S15]  /*0650*/  ISETP.GE.AND P0, PT, R0, RZ, PT ;  /* 0x000000ff0000720c */ /* 0x003fde0003f06270 */
[----:B01----:R-:W-:-:S15]  /*0660*/  PLOP3.LUT P0, PT, P0, PT, PT, 0x8, 0x0 ;  /* 0x000000000000781c */ /* 0x003fde000070e170 */
[----:B01----:R-:W-:-:S15]  /*0670*/  MOV R0, R4 ;  /* 0x0000000400007202 */ /* 0x003fde0000000f00 */
[----:B01----:R-:W-:-:S15]  /*0680*/  PLOP3.LUT P0, PT, P0, PT, PT, 0x80, 0x0 ;  /* 0x000000000000781c */ /* 0x003fde000070f070 */
[----:B01----:R-:W-:-:S15]  /*0690*/  MOV R0, R0 ;  /* 0x0000000000007202 */ /* 0x003fde0000000f00 */
.L_x_280:
[----:B01----:R-:W-:-:S15]  /*06a0*/  BSSY B1, `(.L_x_199) ;  /* 0x0000008000017945 */ /* 0x003fde0003800000 */
[----:B01----:R-:W-:-:S15]  /*06b0*/  @P0 BRA `(.L_x_200) ;  /* 0x0000006000000947 */ /* 0x003fde0003800000 */
[----:B01----:R-:W-:-:S15]  /*06c0*/  BRA `(.L_x_201) ;  /* 0x0000000000007947 */ /* 0x003fde0003800000 */
.L_x_201:
[----:B01----:R-:W-:-:S15]  /*06d0*/  IADD3 R4, R4, 0x1, RZ ;  /* 0x0000000104047810 */ /* 0x003fde0007ffe0ff */
[----:B01----:R-:W-:-:S15]  /*06e0*/  MOV R4, R4 ;  /* 0x0000000400047202 */ /* 0x003fde0000000f00 */
.L_x_281:
[----:B01----:R-:W-:-:S15]  /*06f0*/  MOV R4, R4 ;  /* 0x0000000400047202 */ /* 0x003fde0000000f00 */
[----:B01----:R-:W-:-:S15]  /*0700*/  MOV R0, R4 ;  /* 0x0000000400007202 */ /* 0x003fde0000000f00 */
.L_x_282:
[----:B01----:R-:W-:-:S15]  /*0710*/  BRA `(.L_x_200) ;  /* 0x0000000000007947 */ /* 0x003fde0003800000 */
.L_x_200:
[----:B01----:R-:W-:-:S15]  /*0720*/  BSYNC B1 ;  /* 0x0000000000017941 */ /* 0x003fde0003800000 */
.L_x_199:
[----:B01----:R-:W-:-:S15]  /*0730*/  MOV R0, R0 ;  /* 0x0000000000007202 */ /* 0x003fde0000000f00 */
[----:B01----:R-:W-:-:S15]  /*0740*/  MOV R0, R0 ;  /* 0x0000000000007202 */ /* 0x003fde0000000f00 */
.L_x_283:
[----:B01----:R-:W-:-:S15]  /*0750*/  BRA `(.L_x_202) ;  /* 0x0000000000007947 */ /* 0x003fde0003800000 */
.L_x_202:
[----:B01----:R-:W-:-:S15]  /*0760*/  IADD3 R3, R3, R17, RZ ;  /* 0x0000001103037210 */ /* 0x003fde0007ffe0ff */
[----:B01----:R-:W-:-:S15]  /*0770*/  MOV R3, R3 ;  /* 0x0000000300037202 */ /* 0x003fde0000000f00 */
.L_x_288:
[----:B01----:R-:W-:-:S15]  /*0780*/  MOV R0, R0 ;  /* 0x0000000000007202 */ /* 0x003fde0000000f00 */
[----:B01----:R-:W-:-:S15]  /*0790*/  MOV R0, R0 ;  /* 0x0000000000007202 */ /* 0x003fde0000000f00 */
.L_x_284:
[----:B01----:R-:W-:-:S15]  /*07a0*/  MOV R3, R3 ;  /* 0x0000000300037202 */ /* 0x003fde0000000f00 */
[----:B01----:R-:W-:-:S15]  /*07b0*/  MOV R3, R3 ;  /* 0x0000000300037202 */ /* 0x003fde0000000f00 */
.L_x_289:
[----:B01----:R-:W-:-:S15]  /*07c0*/  BRA `(.L_x_196) ;  /* 0xfffffd6000007947 */ /* 0x003fde000383ffff */
.L_x_197:
[----:B01----:R-:W-:-:S15]  /*07d0*/  BSYNC B0 ;  /* 0x0000000000007941 */ /* 0x003fde0003800000 */
.L_x_195:
[----:B01----:R-:W-:-:S15]  /*07e0*/  SHF.L.U32 R3, R16, 0x2, RZ ;  /* 0x0000000210037819 */ /* 0x003fde00000006ff */
[----:B01----:R-:W-:-:S15]  /*07f0*/  MOV R0, 0x0 ;  /* 0x0000000000007802 */ /* 0x003fde0000000f00 */
[----:B01----:R-:W-:-:S15]  /*0800*/  MOV R0, R0 ;  /* 0x0000000000007202 */ /* 0x003fde0000000f00 */
[----:B01----:R-:W-:-:S15]  /*0810*/  IADD3 R0, R0, c[0x0][0x18], RZ ;  /* 0x0000060000007a10 */ /* 0x003fde0007ffe0ff */
[----:B01----:R-:W-:-:S15]  /*0820*/  IADD3 R3, R0, R3, RZ ;  /* 0x0000000300037210 */ /* 0x003fde0007ffe0ff */
[----:B01----:R-:W-:-:S15]  /*0830*/  MOV R3, R3 ;  /* 0x0000000300037202 */ /* 0x003fde0000000f00 */
[----:B01----:R1:W-:-:S15]  /*0840*/  ST.STRONG.SYS [R3], R4 ;  /* 0x0000000003007385 */ /* 0x0033de0000114804 */
[----:B01----:R-:W-:-:S15]  /*0850*/  LOP3.LUT R3, R16, 0x1, RZ, 0x3c, !PT ;  /* 0x0000000110037812 */ /* 0x003fde00078e3cff */
[----:B01----:R-:W-:-:S15]  /*0860*/  SHF.L.U32 R3, R3, 0x2, RZ ;  /* 0x0000000203037819 */ /* 0x003fde00000006ff */
[----:B01----:R-:W-:-:S15]  /*0870*/  IADD3 R3, R0, R3, RZ ;  /* 0x0000000300037210 */ /* 0x003fde0007ffe0ff */
[----:B01----:R-:W-:-:S15]  /*0880*/  MOV R3, R3 ;  /* 0x0000000300037202 */ /* 0x003fde0000000f00 */
[----:B01----:R1:W0:-:S15]  /*0890*/  LD.STRONG.SYS R3, [R3] ;  /* 0x0000000003037980 */ /* 0x00321e0000114800 */
[----:B01----:R-:W-:-:S15]  /*08a0*/  SHF.L.U32 R4, R16, 0x2, RZ ;  /* 0x0000000210047819 */ /* 0x003fde00000006ff */
[----:B01----:R-:W-:-:S15]  /*08b0*/  IADD3 R4, R0, R4, RZ ;  /* 0x0000000400047210 */ /* 0x003fde0007ffe0ff */
[----:B01----:R-:W-:-:S15]  /*08c0*/  MOV R4, R4 ;  /* 0x0000000400047202 */ /* 0x003fde0000000f00 */
[----:B01----:R1:W0:-:S15]  /*08d0*/  LD.STRONG.SYS R5, [R4] ;  /* 0x0000000004057980 */ /* 0x00321e0000114800 */
        /* <DEDUP_REMOVED lines=51> */
[----:B01----:R-:W-:-:S15]  /*0c10*/  WARPSYNC 0xffffffff ;  /* 0xffffffff00007948 */ /* 0x003fde0003800000 */
[----:B01----:R1:W-:-:S15]  /*0c20*/  BAR.SYNC 0x0 ;  /* 0x0000000000007b1d */ /* 0x0033de0000000000 */
[----:B01----:R-:W-:-:S15]  /*0c30*/  LOP3.LUT R0, R16, 0x20, RZ, 0xc0, !PT ;  /* 0x0000002010007812 */ /* 0x003fde00078ec0ff */
[----:B01----:R-:W-:-:S15]  /*0c40*/  ISETP.EQ.AND P0, PT, R0, RZ, PT ;  /* 0x000000ff0000720c */ /* 0x003fde0003f02270 */
[----:B01----:R-:W-:-:S15]  /*0c50*/  PLOP3.LUT P0, PT, P0, PT, PT, 0x8, 0x0 ;  /* 0x000000000000781c */ /* 0x003fde000070e170 */
[----:B01----:R-:W-:-:S15]  /*0c60*/  @P0 BRA `(.L_x_203) ;  /* 0x0000011000000947 */ /* 0x003fde0003800000 */
[----:B01----:R-:W-:-:S15]  /*0c70*/  BRA `(.L_x_204) ;  /* 0x0000000000007947 */ /* 0x003fde0003800000 */
.L_x_204:
[----:B01----:R-:W-:-:S15]  /*0c80*/  LOP3.LUT R0, R16, 0x20, RZ, 0x3c, !PT ;  /* 0x0000002010007812 */ /* 0x003fde00078e3cff */
[----:B01----:R-:W-:-:S15]  /*0c90*/  MOV R3, 0x0 ;  /* 0x0000000000037802 */ /* 0x003fde0000000f00 */
[----:B01----:R-:W-:-:S15]  /*0ca0*/  MOV R3, R3 ;  /* 0x0000000300037202 */ /* 0x003fde0000000f00 */
[----:B01----:R-:W-:-:S15]  /*0cb0*/  IADD3 R3, R3, c[0x0][0x18], RZ ;  /* 0x0000060003037a10 */ /* 0x003fde0007ffe0ff */
        /* <DEDUP_REMOVED lines=11> */
[----:B01----:R-:W-:-:S15]  /*0d70*/  BRA `(.L_x_203) ;  /* 0x0000000000007947 */ /* 0x003fde0003800000 */
.L_x_203:
[----:B01----:R-:W-:-:S15]  /*0d80*/  WARPSYNC 0xffffffff ;  /* 0xffffffff00007948 */ /* 0x003fde0003800000 */
[----:B01----:R1:W-:-:S15]  /*0d90*/  BAR.SYNC 0x0 ;  /* 0x0000000000007b1d */ /* 0x0033de0000000000 */
[----:B01----:R-:W-:-:S15]  /*0da0*/  LOP3.LUT R0, R16, 0x40, RZ, 0xc0, !PT ;  /* 0x0000004010007812 */ /* 0x003fde00078ec0ff */
[----:B01----:R-:W-:-:S15]  /*0db0*/  ISETP.EQ.AND P0, PT, R0, RZ, PT ;  /* 0x000000ff0000720c */ /* 0x003fde0003f02270 */
[----:B01----:R-:W-:-:S15]  /*0dc0*/  PLOP3.LUT P0, PT, P0, PT, PT, 0x8, 0x0 ;  /* 0x000000000000781c */ /* 0x003fde000070e170 */
[----:B01----:R-:W-:-:S15]  /*0dd0*/  @P0 BRA `(.L_x_205) ;  /* 0x0000011000000947 */ /* 0x003fde0003800000 */
[----:B01----:R-:W-:-:S15]  /*0de0*/  BRA `(.L_x_206) ;  /* 0x0000000000007947 */ /* 0x003fde0003800000 */
.L_x_206:
        /* <DEDUP_REMOVED lines=16> */
.L_x_205:
[----:B01----:R-:W-:-:S15]  /*0ef0*/  WARPSYNC 0xffffffff ;  /* 0xffffffff00007948 */ /* 0x003fde0003800000 */
[----:B01----:R1:W-:-:S15]  /*0f00*/  BAR.SYNC 0x0 ;  /* 0x0000000000007b1d */ /* 0x0033de0000000000 */
[----:B01----:R-:W-:-:S15]  /*0f10*/  LOP3.LUT R0, R16, 0x80, RZ, 0xc0, !PT ;  /* 0x0000008010007812 */ /* 0x003fde00078ec0ff */
[----:B01----:R-:W-:-:S15]  /*0f20*/  ISETP.EQ.AND P0, PT, R0, RZ, PT ;  /* 0x000000ff0000720c */ /* 0x003fde0003f02270 */
[----:B01----:R-:W-:-:S15]  /*0f30*/  PLOP3.LUT P0, PT, P0, PT, PT, 0x8, 0x0 ;  /* 0x000000000000781c */ /* 0x003fde000070e170 */
[----:B01----:R-:W-:-:S15]  /*0f40*/  BSSY B0, `(.L_x_207) ;  /* 0x0000013000007945 */ /* 0x003fde0003800000 */
[----:B01----:R-:W-:-:S15]  /*0f50*/  @P0 BRA `(.L_x_208) ;  /* 0x0000011000000947 */ /* 0x003fde0003800000 */
[----:B01----:R-:W-:-:S15]  /*0f60*/  BRA `(.L_x_209) ;  /* 0x0000000000007947 */ /* 0x003fde0003800000 */
.L_x_209:
        /* <DEDUP_REMOVED lines=16> */
.L_x_208:
[----:B01----:R-:W-:-:S15]  /*1070*/  BSYNC B0 ;  /* 0x0000000000007941 */ /* 0x003fde0003800000 */
.L_x_207:
[----:B01----:R-:W-:-:S15]  /*1080*/  ISETP.EQ.AND P0, PT, R16, RZ, PT ;  /* 0x000000ff1000720c */ /* 0x003fde0003f02270 */
[----:B01----:R-:W-:-:S15]  /*1090*/  PLOP3.LUT P0, PT, P0, PT, PT, 0x8, 0x0 ;  /* 0x000000000000781c */ /* 0x003fde000070e170 */
[----:B01----:R-:W-:-:S15]  /*10a0*/  BSSY B6, `(.L_x_210) ;  /* 0x0000013000067945 */ /* 0x003fde0003800000 */
[----:B01----:R-:W-:-:S15]  /*10b0*/  @P0 BRA `(.L_x_211) ;  /* 0x0000011000000947 */ /* 0x003fde0003800000 */
[----:B01----:R-:W-:-:S15]  /*10c0*/  BRA `(.L_x_212) ;  /* 0x0000000000007947 */ /* 0x003fde0003800000 */
.L_x_212:
[----:B01----:R-:W-:-:S15]  /*10d0*/  SHF.L.U32 R0, R16, 0x2, RZ ;  /* 0x0000000210007819 */ /* 0x003fde00000006ff */
[----:B01----:R-:W-:-:S15]  /*10e0*/  MOV R3, 0x0 ;  /* 0x0000000000037802 */ /* 0x003fde0000000f00 */
[----:B01----:R-:W-:-:S15]  /*10f0*/  MOV R3, R3 ;  /* 0x0000000300037202 */ /* 0x003fde0000000f00 */
[----:B01----:R-:W-:-:S15]  /*1100*/  IADD3 R3, R3, c[0x0][0x18], RZ ;  /* 0x0000060003037a10 */ /* 0x003fde0007ffe0ff */
[----:B01----:R-:W-:-:S15]  /*1110*/  IADD3 R0, R3, R0, RZ ;  /* 0x0000000003007210 */ /* 0x003fde0007ffe0ff */
[----:B01----:R-:W-:-:S15]  /*1120*/  MOV R0, R0 ;  /* 0x0000000000007202 */ /* 0x003fde0000000f00 */
[----:B01----:R1:W0:-:S15]  /*1130*/  LD.STRONG.SYS R5, [R0] ;  /* 0x0000000000057980 */ /* 0x00321e0000114800 */
[----:B01----:R-:W-:-:S15]  /*1140*/  MOV R0, `(g_CountHitsOutput) ;  /* 0x0000000000007802 */ /* 0x003fde0000000f00 */
[----:B01----:R-:W-:-:S15]  /*1150*/  MOV R0, R0 ;  /* 0x0000000000007202 */ /* 0x003fde0000000f00 */
[----:B01----:R-:W-:-:S15]  /*1160*/  MOV R4, R0 ;  /* 0x0000000000047202 */ /* 0x003fde0000000f00 */
[----:B01----:R-:W-:-:S15]  /*1170*/  MOV R4, R4 ;  /* 0x0000000400047202 */ /* 0x003fde0000000f00 */
[----:B01----:R-:W-:-:S15]  /*1180*/  MOV R5, R5 ;  /* 0x0000000500057202 */ /* 0x003fde0000000f00 */
[----:B01----:R-:W-:-:S15]  /*1190*/  MOV R20, 32@lo((countHitsKernel + .L_x_49@srel)) ;  /* 0x0000000000147802 */ /* 0x003fde0000000f00 */
[----:B01----:R-:W-:-:S15]  /*11a0*/  MOV R21, 32@hi((countHitsKernel + .L_x_49@srel)) ;  /* 0x0000000000157802 */ /* 0x003fde0000000f00 */
[----:B01----:R-:W-:-:S15]  /*11b0*/  CALL.ABS.NOINC `(_ZN49_INTERNAL_18fc9841_18_RendererKernels_cu_a76174dd9atomicAddEPii) ;  /* 0x0000000000007943 */ /* 0x003fde0003c00000 */
.L_x_49:
[----:B01----:R-:W-:-:S15]  /*11c0*/  BRA `(.L_x_211) ;  /* 0x0000000000007947 */ /* 0x003fde0003800000 */
.L_x_211:
[----:B01----:R-:W-:-:S15]  /*11d0*/  BSYNC B6 ;  /* 0x0000000000067941 */ /* 0x003fde0003800000 */
.L_x_210:
[----:B01----:R-:W-:-:S15]  /*11e0*/  BRA `(.L_x_194) ;  /* 0x0000000000007947 */ /* 0x003fde0003800000 */
.L_x_194:
[----:B------:R-:W-:Y:S06]  /*11f0*/  MEMBAR.SC.VC ;  /* 0x0000000000007992 */ /* 0x000fec0000005000 */
[----:B01----:R-:W-:-:S00]  /*1200*/  ERRBAR ;  /* 0x00000000000079ab */ /* 0x003fc00000000000 */
[----:B01----:R-:W-:-:S15]  /*1210*/  EXIT ;  /* 0x000000000000794d */ /* 0x003fde0003800000 */
.L_x_331:
[----:B01----:R-:W-:-:S15]  /*1220*/  NOP ;  /* 0x0000000000007918 */ /* 0x003fde0000000000 */
.L_x_213:
        /* <DEDUP_REMOVED lines=13> */
.L_x_285:


//--------------------- .text._ZN2FW10VectorBaseIfLi4ENS_5Vec4fEEC1Ev --------------------------
	.section	.text._ZN2FW10VectorBaseIfLi4ENS_5Vec4fEEC1Ev,"ax",@progbits
	.sectioninfo	@"SHI_REGISTERS=24"
	.align	128
        .global         _ZN2FW10VectorBaseIfLi4ENS_5Vec4fEEC1Ev
        .type           _ZN2FW10VectorBaseIfLi4ENS_5Vec4fEEC1Ev,@function
        .size           _ZN2FW10VectorBaseIfLi4ENS_5Vec4fEEC1Ev,(.L_x_332 - _ZN2FW10VectorBaseIfLi4ENS_5Vec4fEEC1Ev)
_ZN2FW10VectorBaseIfLi4ENS_5Vec4fEEC1Ev:
.text._ZN2FW10VectorBaseIfLi4ENS_5Vec4fEEC1Ev:
[----:B01----:R-:W-:-:S15]  /*0000*/  IADD3 R1, R1, -0x8, RZ ;  /* 0xfffffff801017810 */ /* 0x003fde0007ffe0ff */
[----:B01----:R1:W0:-:S15]  /*0010*/  S2R R0, SR_LMEMHIOFF ;  /* 0x0000000000007919 */ /* 0x00321e0000003700 */
[----:B01----:R-:W-:-:S15]  /*0020*/  ISETP.GE.U32.AND P0, PT, R1, R0, PT ;  /* 0x000000000100720c */ /* 0x003fde0003f06070 */
[----:B01----:R-:W-:-:S15]  /*0030*/  @P0 BRA `(.L_x_214) ;  /* 0x0000001000000947 */ /* 0x003fde0003800000 */
[----:B01----:R-:W-:-:S15]  /*0040*/  BPT.TRAP 0x1 ;  /* 0x000000040000795c */ /* 0x003fde0000300000 */
.L_x_214:
        /* <DEDUP_REMOVED lines=9> */
[----:B01----:R-:W-:-:S15]  /*00e0*/  BRA `(.L_x_215) ;  /* 0x0000000000007947 */ /* 0x003fde0003800000 */
.L_x_215:
[----:B01----:R-:W-:-:S15]  /*00f0*/  IADD3 R1, R1, 0x8, RZ ;  /* 0x0000000801017810 */ /* 0x003fde0007ffe0ff */
[----:B01----:R-:W-:-:S15]  /*0100*/  RET.ABS.NODEC R20 0x0 ;  /* 0x0000000014007950 */ /* 0x003fde0003e00000 */
.L_x_216:
        /* <DEDUP_REMOVED lines=15> */
.L_x_332:


//--------------------- .text._ZNK2FW10VectorBaseIfLi4ENS_5Vec4fEE6getPtrEv --------------------------
	.section	.text._ZNK2FW10VectorBaseIfLi4ENS_5Vec4fEE6getPtrEv,"ax",@progbits
	.sectioninfo	@"SHI_REGISTERS=24"
	.align	128
        .global         _ZNK2FW10VectorBaseIfLi4ENS_5Vec4fEE6getPtrEv
        .type           _ZNK2FW10VectorBaseIfLi4ENS_5Vec4fEE6getPtrEv,@function
        .size           _ZNK2FW10VectorBaseIfLi4ENS_5Vec4fEE6getPtrEv,(.L_x_333 - _ZNK2FW10VectorBaseIfLi4ENS_5Vec4fEE6getPtrEv)
_ZNK2FW10VectorBaseIfLi4ENS_5Vec4fEE6getPtrEv:
.text._ZNK2FW10VectorBaseIfLi4ENS_5Vec4fEE6getPtrEv:
[----:B01----:R-:W-:-:S15]  /*0000*/  IADD3 R1, R1, -0x10, RZ ;  /* 0xfffffff001017810 */ /* 0x003fde0007ffe0ff */
[----:B01----:R1:W0:-:S15]  /*0010*/  S2R R0, SR_LMEMHIOFF ;  /* 0x0000000000007919 */ /* 0x00321e0000003700 */
[----:B01----:R-:W-:-:S15]  /*0020*/  ISETP.GE.U32.AND P0, PT, R1, R0, PT ;  /* 0x000000000100720c */ /* 0x003fde0003f06070 */
[----:B01----:R-:W-:-:S15]  /*0030*/  @P0 BRA `(.L_x_217) ;  /* 0x0000001000000947 */ /* 0x003fde0003800000 */
[----:B01----:R-:W-:-:S15]  /*0040*/  BPT.TRAP 0x1 ;  /* 0x000000040000795c */ /* 0x003fde0000300000 */
.L_x_217:
[----:B01----:R1:W-:-:S15]  /*0050*/  STL [R1+0x8], R21 ;  /* 0x0000081501007387 */ /* 0x0033de0000100800 */
[----:B01----:R1:W-:-:S15]  /*0060*/  STL [R1+0x4], R20 ;  /* 0x0000041401007387 */ /* 0x0033de0000100800 */
[----:B01----:R1:W-:-:S15]  /*0070*/  STL [R1], R2 ;  /* 0x0000000201007387 */ /* 0x0033de0000100800 */
        /* <DEDUP_REMOVED lines=9> */
.L_x_220:
[----:B01----:R-:W-:-:S15]  /*0110*/  BRA `(.L_x_219) ;  /* 0x0000000000007947 */ /* 0x003fde0003800000 */
.L_x_219:
[----:B01----:R-:W-:-:S15]  /*0120*/  BSYNC B0 ;  /* 0x0000000000007941 */ /* 0x003fde0003800000 */
.L_x_218:
[----:B01----:R-:W-:-:S15]  /*0130*/  MOV R4, R2 ;  /* 0x0000000200047202 */ /* 0x003fde0000000f00 */
[----:B01----:R-:W-:-:S15]  /*0140*/  MOV R20, 32@lo((_ZNK2FW10VectorBaseIfLi4ENS_5Vec4fEE6getPtrEv + .L_x_50@srel)) ;  /* 0x0000000000147802 */ /* 0x003fde0000000f00 */
[----:B01----:R-:W-:-:S15]  /*0150*/  MOV R21, 32@hi((_ZNK2FW10VectorBaseIfLi4ENS_5Vec4fEE6getPtrEv + .L_x_50@srel)) ;  /* 0x0000000000157802 */ /* 0x003fde0000000f00 */
[----:B01----:R-:W-:-:S15]  /*0160*/  CALL.ABS.NOINC `(_ZN2FW5Vec4f6getPtrEv) ;  /* 0x0000000000007943 */ /* 0x003fde0003c00000 */
.L_x_50:
[----:B01----:R-:W-:-:S15]  /*0170*/  MOV R4, R4 ;  /* 0x0000000400047202 */ /* 0x003fde0000000f00 */
[----:B01----:R-:W-:-:S15]  /*0180*/  MOV R4, R4 ;  /* 0x0000000400047202 */ /* 0x003fde0000000f00 */
[----:B01----:R-:W-:-:S15]  /*0190*/  BRA `(.L_x_221) ;  /* 0x0000000000007947 */ /* 0x003fde0003800000 */
.L_x_221:
[----:B01----:R-:W-:-:S15]  /*01a0*/  MOV R4, R4 ;  /* 0x0000000400047202 */ /* 0x003fde0000000f00 */
[----:B01----:R1:W0:-:S15]  /*01b0*/  LDL R2, [R1] ;  /* 0x0000000001027983 */ /* 0x00321e0000100800 */
[----:B01----:R1:W0:-:S15]  /*01c0*/  LDL R20, [R1+0x4] ;  /* 0x0000040001147983 */ /* 0x00321e0000100800 */
[----:B01----:R1:W0:-:S15]  /*01d0*/  LDL R21, [R1+0x8] ;  /* 0x0000080001157983 */ /* 0x00321e0000100800 */
[----:B01----:R-:W-:-:S15]  /*01e0*/  IADD3 R1, R1, 0x10, RZ ;  /* 0x0000001001017810 */ /* 0x003fde0007ffe0ff */
[----:B01----:R-:W-:-:S15]  /*01f0*/  RET.ABS.NODEC R20 0x0 ;  /* 0x0000000014007950 */ /* 0x003fde0003e00000 */
.L_x_222:
        /* <DEDUP_REMOVED lines=16> */
.L_x_333:


//--------------------- .text._ZN2FW10VectorBaseIfLi4ENS_5Vec4fEE6getPtrEv --------------------------
	.section	.text._ZN2FW10VectorBaseIfLi4ENS_5Vec4fEE6getPtrEv,"ax",@progbits
	.sectioninfo	@"SHI_REGISTERS=24"
	.align	128
        .global         _ZN2FW10VectorBaseIfLi4ENS_5Vec4fEE6getPtrEv
        .type           _ZN2FW10VectorBaseIfLi4ENS_5Vec4fEE6getPtrEv,@function
        .size           _ZN2FW10VectorBaseIfLi4ENS_5Vec4fEE6getPtrEv,(.L_x_335 - _ZN2FW10VectorBaseIfLi4ENS_5Vec4fEE6getPtrEv)
_ZN2FW10VectorBaseIfLi4ENS_5Vec4fEE6getPtrEv:
.text._ZN2FW10VectorBaseIfLi4ENS_5Vec4fEE6getPtrEv:
[----:B01----:R-:W-:-:S15]  /*0000*/  IADD3 R1, R1, -0x10, RZ ;  /* 0xfffffff001017810 */ /* 0x003fde0007ffe0ff */
[----:B01----:R1:W0:-:S15]  /*0010*/  S2R R0, SR_LMEMHIOFF ;  /* 0x0000000000007919 */ /* 0x00321e0000003700 */
[----:B01----:R-:W-:-:S15]  /*0020*/  ISETP.GE.U32.AND P0, PT, R1, R0, PT ;  /* 0x000000000100720c */ /* 0x003fde0003f06070 */
[----:B01----:R-:W-:-:S15]  /*0030*/  @P0 BRA `(.L_x_223) ;  /* 0x0000001000000947 */ /* 0x003fde0003800000 */
[----:B01----:R-:W-:-:S15]  /*0040*/  BPT.TRAP 0x1 ;  /* 0x000000040000795c */ /* 0x003fde0000300000 */
.L_x_223:
        /* <DEDUP_REMOVED lines=12> */
.L_x_226:
[----:B01----:R-:W-:-:S15]  /*0110*/  BRA `(.L_x_225) ;  /* 0x0000000000007947 */ /* 0x003fde0003800000 */
.L_x_225:
[----:B01----:R-:W-:-:S15]  /*0120*/  BSYNC B0 ;  /* 0x0000000000007941 */ /* 0x003fde0003800000 */
.L_x_224:
[----:B01----:R-:W-:-:S15]  /*0130*/  MOV R4, R2 ;  /* 0x0000000200047202 */ /* 0x003fde0000000f00 */
[----:B01----:R-:W-:-:S15]  /*0140*/  MOV R20, 32@lo((_ZN2FW10VectorBaseIfLi4ENS_5Vec4fEE6getPtrEv + .L_x_51@srel)) ;  /* 0x0000000000147802 */ /* 0x003fde0000000f00 */
[----:B01----:R-:W-:-:S15]  /*0150*/  MOV R21, 32@hi((_ZN2FW10VectorBaseIfLi4ENS_5Vec4fEE6getPtrEv + .L_x_51@srel)) ;  /* 0x0000000000157802 */ /* 0x003fde0000000f00 */
[----:B01----:R-:W-:-:S15]  /*0160*/  CALL.ABS.NOINC `(_ZN2FW5Vec4f6getPtrEv) ;  /* 0x0000000000007943 */ /* 0x003fde0003c00000 */
.L_x_51:
[----:B01----:R-:W-:-:S15]  /*0170*/  MOV R4, R4 ;  /* 0x0000000400047202 */ /* 0x003fde0000000f00 */
[----:B01----:R-:W-:-:S15]  /*0180*/  MOV R4, R4 ;  /* 0x0000000400047202 */ /* 0x003fde0000000f00 */
[----:B01----:R-:W-:-:S15]  /*0190*/  BRA `(.L_x_227) ;  /* 0x0000000000007947 */ /* 0x003fde0003800000 */
.L_x_227:
[----:B01----:R-:W-:-:S15]  /*01a0*/  MOV R4, R4 ;  /* 0x0000000400047202 */ /* 0x003fde0000000f00 */
[----:B01----:R1:W0:-:S15]  /*01b0*/  LDL R2, [R1] ;  /* 0x0000000001027983 */ /* 0x00321e0000100800 */
[----:B01----:R1:W0:-:S15]  /*01c0*/  LDL R20, [R1+0x4] ;  /* 0x0000040001147983 */ /* 0x00321e0000100800 */
[----:B01----:R1:W0:-:S15]  /*01d0*/  LDL R21, [R1+0x8] ;  /* 0x0000080001157983 */ /* 0x00321e0000100800 */
[----:B01----:R-:W-:-:S15]  /*01e0*/  IADD3 R1, R1, 0x10, RZ ;  /* 0x0000001001017810 */ /* 0x003fde0007ffe0ff */
[----:B01----:R-:W-:-:S15]  /*01f0*/  RET.ABS.NODEC R20 0x0 ;  /* 0x0000000014007950 */ /* 0x003fde0003e00000 */
.L_x_228:
        /* <DEDUP_REMOVED lines=16> */
.L_x_335:


//--------------------- .text._ZN2FW10VectorBaseIfLi4ENS_5Vec4fEE3setEPKf --------------------------
	.section	.text._ZN2FW10VectorBaseIfLi4ENS_5Vec4fEE3setEPKf,"ax",@progbits
	.sectioninfo	@"SHI_REGISTERS=24"
	.align	128
        .global         _ZN2FW10VectorBaseIfLi4ENS_5Vec4fEE3setEPKf
        .type           _ZN2FW10VectorBaseIfLi4ENS_5Vec4fEE3setEPKf,@function
        .size           _ZN2FW10VectorBaseIfLi4ENS_5Vec4fEE3setEPKf,(.L_x_301 - _ZN2FW10VectorBaseIfLi4ENS_5Vec4fEE3setEPKf)
_ZN2FW10VectorBaseIfLi4ENS_5Vec4fEE3setEPKf:
.text._ZN2FW10VectorBaseIfLi4ENS_5Vec4fEE3setEPKf:
[----:B01----:R-:W-:-:S15]  /*0000*/  IADD3 R1, R1, -0x18, RZ ;  /* 0xffffffe801017810 */ /* 0x003fde0007ffe0ff */
[----:B01----:R1:W0:-:S15]  /*0010*/  S2R R0, SR_LMEMHIOFF ;  /* 0x0000000000007919 */ /* 0x00321e0000003700 */
[----:B01----:R-:W-:-:S15]  /*0020*/  ISETP.GE.U32.AND P0, PT, R1, R0, PT ;  /* 0x000000000100720c */ /* 0x003fde0003f06070 */
[----:B01----:R-:W-:-:S15]  /*0030*/  @P0 BRA `(.L_x_229) ;  /* 0x0000001000000947 */ /* 0x003fde0003800000 */
[----:B01----:R-:W-:-:S15]  /*0040*/  BPT.TRAP 0x1 ;  /* 0x000000040000795c */ /* 0x003fde0000300000 */
.L_x_229:
        /* <DEDUP_REMOVED lines=13> */
.L_x_338:
[----:B01----:R-:W-:-:S15]  /*0120*/  MOV R4, R2 ;  /* 0x0000000200047202 */ /* 0x003fde0000000f00 */
[----:B01----:R-:W-:-:S15]  /*0130*/  MOV R20, 32@lo((_ZN2FW10VectorBaseIfLi4ENS_5Vec4fEE3setEPKf + .L_x_52@srel)) ;  /* 0x0000000000147802 */ /* 0x003fde0000000f00 */
[----:B01----:R-:W-:-:S15]  /*0140*/  MOV R21, 32@hi((_ZN2FW10VectorBaseIfLi4ENS_5Vec4fEE3setEPKf + .L_x_52@srel)) ;  /* 0x0000000000157802 */ /* 0x003fde0000000f00 */
[----:B01----:R-:W-:-:S15]  /*0150*/  CALL.ABS.NOINC `(_ZN2FW10VectorBaseIfLi4ENS_5Vec4fEE6getPtrEv) ;  /* 0x0000000000007943 */ /* 0x003fde0003c00000 */
.L_x_52:
[----:B01----:R-:W-:-:S15]  /*0160*/  MOV R4, R4 ;  /* 0x0000000400047202 */ /* 0x003fde0000000f00 */
[----:B01----:R-:W-:-:S15]  /*0170*/  MOV R4, R4 ;  /* 0x0000000400047202 */ /* 0x003fde0000000f00 */
.L_x_339:
[----:B01----:R-:W-:-:S15]  /*0180*/  MOV R0, RZ ;  /* 0x000000ff00007202 */ /* 0x003fde0000000f00 */
[----:B01----:R-:W-:-:S15]  /*0190*/  MOV R0, R0 ;  /* 0x0000000000007202 */ /* 0x003fde0000000f00 */
[----:B01----:R-:W-:-:S15]  /*01a0*/  MOV R0, R0 ;  /* 0x0000000000007202 */ /* 0x003fde0000000f00 */
.L_x_296:
[----:B01----:R-:W-:-:S15]  /*01b0*/  MOV R0, R0 ;  /* 0x0000000000007202 */ /* 0x003fde0000000f00 */
[----:B01----:R-:W-:-:S15]  /*01c0*/  MOV R0, R0 ;  /* 0x0000000000007202 */ /* 0x003fde0000000f00 */
.L_x_297:
[----:B01----:R-:W-:-:S15]  /*01d0*/  BSSY B0, `(.L_x_231) ;  /* 0x0000016000007945 */ /* 0x003fde0003800000 */
[----:B01----:R-:W-:-:S15]  /*01e0*/  BRA `(.L_x_232) ;  /* 0x0000000000007947 */ /* 0x003fde0003800000 */
.L_x_232:
[----:B01----:R-:W-:-:S15]  /*01f0*/  MOV R0, R0 ;  /* 0x0000000000007202 */ /* 0x003fde0000000f00 */
[----:B01----:R-:W-:-:S15]  /*0200*/  MOV R0, R0 ;  /* 0x0000000000007202 */ /* 0x003fde0000000f00 */
.L_x_298:
[----:B01----:R-:W-:-:S15]  /*0210*/  ISETP.LT.AND P0, PT, R0, 0x4, PT ;  /* 0x000000040000780c */ /* 0x003fde0003f01270 */
[----:B01----:R-:W-:-:S15]  /*0220*/  PLOP3.LUT P0, PT, P0, PT, PT, 0x8, 0x0 ;  /* 0x000000000000781c */ /* 0x003fde000070e170 */
[----:B01----:R-:W-:-:S15]  /*0230*/  @P0 BRA `(.L_x_233) ;  /* 0x000000f000000947 */ /* 0x003fde0003800000 */
[----:B01----:R-:W-:-:S15]  /*0240*/  BRA `(.L_x_234) ;  /* 0x0000000000007947 */ /* 0x003fde0003800000 */
.L_x_234:
[----:B01----:R-:W-:-:S15]  /*0250*/  SHF.L.U32 R3, R0, 0x2, RZ ;  /* 0x0000000200037819 */ /* 0x003fde00000006ff */
[----:B01----:R-:W-:-:S15]  /*0260*/  IADD3 R3, R16, R3, RZ ;  /* 0x0000000310037210 */ /* 0x003fde0007ffe0ff */
[----:B01----:R-:W-:-:S15]  /*0270*/  MOV R3, R3 ;  /* 0x0000000300037202 */ /* 0x003fde0000000f00 */
[----:B01----:R1:W0:-:S15]  /*0280*/  LD R3, [R3] ;  /* 0x0000000003037980 */ /* 0x00321e0000100800 */
[----:B01----:R-:W-:-:S15]  /*0290*/  SHF.L.U32 R5, R0, 0x2, RZ ;  /* 0x0000000200057819 */ /* 0x003fde00000006ff */
[----:B01----:R-:W-:-:S15]  /*02a0*/  IADD3 R5, R4, R5, RZ ;  /* 0x0000000504057210 */ /* 0x003fde0007ffe0ff */
[----:B01----:R-:W-:-:S15]  /*02b0*/  MOV R5, R5 ;  /* 0x0000000500057202 */ /* 0x003fde0000000f00 */
[----:B01----:R1:W-:-:S15]  /*02c0*/  ST [R5], R3 ;  /* 0x0000000005007385 */ /* 0x0033de0000100803 */
[----:B01----:R-:W-:-:S15]  /*02d0*/  BRA `(.L_x_235) ;  /* 0x0000000000007947 */ /* 0x003fde0003800000 */
.L_x_235:
[----:B01----:R-:W-:-:S15]  /*02e0*/  IADD3 R0, R0, 0x1, RZ ;  /* 0x0000000100007810 */ /* 0x003fde0007ffe0ff */
[----:B01----:R-:W-:-:S15]  /*02f0*/  MOV R0, R0 ;  /* 0x0000000000007202 */ /* 0x003fde0000000f00 */
.L_x_299:
[----:B01----:R-:W-:-:S15]  /*0300*/  MOV R0, R0 ;  /* 0x0000000000007202 */ /* 0x003fde0000000f00 */
[----:B01----:R-:W-:-:S15]  /*0310*/  MOV R0, R0 ;  /* 0x0000000000007202 */ /* 0x003fde0000000f00 */
.L_x_300:
[----:B01----:R-:W-:-:S15]  /*0320*/  BRA `(.L_x_232) ;  /* 0xfffffec000007947 */ /* 0x003fde000383ffff */
.L_x_233:
[----:B01----:R-:W-:-:S15]  /*0330*/  BSYNC B0 ;  /* 0x0000000000007941 */ /* 0x003fde0003800000 */
.L_x_231:
[----:B01----:R-:W-:-:S15]  /*0340*/  ISETP.NE.AND P0, PT, R2, RZ, PT ;  /* 0x000000ff0200720c */ /* 0x003fde0003f05270 */
[----:B01----:R-:W-:-:S15]  /*0350*/  PLOP3.LUT P0, PT, P0, PT, PT, 0x8, 0x0 ;  /* 0x000000000000781c */ /* 0x003fde000070e170 */
[----:B01----:R-:W-:-:S15]  /*0360*/  PLOP3.LUT P0, PT, P0, PT, PT, 0x8, 0x0 ;  /* 0x000000000000781c */ /* 0x003fde000070e170 */
[----:B01----:R-:W-:-:S15]  /*0370*/  @P0 BRA `(.L_x_236) ;  /* 0x0000002000000947 */ /* 0x003fde0003800000 */
[----:B01----:R-:W-:-:S15]  /*0380*/  BRA `(.L_x_237) ;  /* 0x0000000000007947 */ /* 0x003fde0003800000 */
.L_x_237:
[----:B01----:R-:W-:-:S15]  /*0390*/  BRA `(.L_x_236) ;  /* 0x0000000000007947 */ /* 0x003fde0003800000 */
.L_x_236:
[----:B01----:R-:W-:-:S15]  /*03a0*/  BRA `(.L_x_238) ;  /* 0x0000000000007947 */ /* 0x003fde0003800000 */
.L_x_238:
[----:B01----:R-:W-:-:S15]  /*03b0*/  BRA `(.L_x_239) ;  /* 0x0000000000007947 */ /* 0x003fde0003800000 */
.L_x_239:
[----:B01----:R-:W-:-:S15]  /*03c0*/  BSYNC B6 ;  /* 0x0000000000067941 */ /* 0x003fde0003800000 */
.L_x_230:
        /* <DEDUP_REMOVED lines=8> */
.L_x_240:
        /* <DEDUP_REMOVED lines=11> */
.L_x_301:


//--------------------- .text._ZN2FW10VectorBaseIfLi4ENS_5Vec4fEE7setZeroEv --------------------------
	.section	.text._ZN2FW10VectorBaseIfLi4ENS_5Vec4fEE7setZeroEv,"ax",@progbits
	.sectioninfo	@"SHI_REGISTERS=24"
	.align	128
        .global         _ZN2FW10VectorBaseIfLi4ENS_5Vec4fEE7setZeroEv
        .type           _ZN2FW10VectorBaseIfLi4ENS_5Vec4fEE7setZeroEv,@function
        .size           _ZN2FW10VectorBaseIfLi4ENS_5Vec4fEE7setZeroEv,(.L_x_340 - _ZN2FW10VectorBaseIfLi4ENS_5Vec4fEE7setZeroEv)
_ZN2FW10VectorBaseIfLi4ENS_5Vec4fEE7setZeroEv:
.text._ZN2FW10VectorBaseIfLi4ENS_5Vec4fEE7setZeroEv:
[----:B01----:R-:W-:-:S15]  /*0000*/  IADD3 R1, R1, -0x18, RZ ;  /* 0xffffffe801017810 */ /* 0x003fde0007ffe0ff */
[----:B01----:R1:W0:-:S15]  /*0010*/  S2R R0, SR_LMEMHIOFF ;  /* 0x0000000000007919 */ /* 0x00321e0000003700 */
[----:B01----:R-:W-:-:S15]  /*0020*/  ISETP.GE.U32.AND P0, PT, R1, R0, PT ;  /* 0x000000000100720c */ /* 0x003fde0003f06070 */
[----:B01----:R-:W-:-:S15]  /*0030*/  @P0 BRA `(.L_x_241) ;  /* 0x0000001000000947 */ /* 0x003fde0003800000 */
[----:B01----:R-:W-:-:S15]  /*0040*/  BPT.TRAP 0x1 ;  /* 0x000000040000795c */ /* 0x003fde0000300000 */
.L_x_241:
[----:B01----:R1:W-:-:S15]  /*0050*/  STL [R1+0x10], R21 ;  /* 0x0000101501007387 */ /* 0x0033de0000100800 */
[----:B01----:R1:W-:-:S15]  /*0060*/  STL [R1+0xc], R20 ;  /* 0x00000c1401007387 */ /* 0x0033de0000100800 */
[----:B01----:R1:W-:-:S15]  /*0070*/  STL [R1+0x8], R16 ;  /* 0x0000081001007387 */ /* 0x0033de0000100800 */
[----:B01----:R1:W-:-:S15]  /*0080*/  STL [R1+0x4], R2 ;  /* 0x0000040201007387 */ /* 0x0033de0000100800 */
[----:B01----:R-:W0:-:S15]  /*0090*/  BMOV.32.CLEAR R16, B6 ;  /* 0x0000000006107355 */ /* 0x003e1e0000100000 */
[----:B01----:R-:W-:-:S15]  /*00a0*/  MOV R4, R4 ;  /* 0x0000000400047202 */ /* 0x003fde0000000f00 */
[----:B01----:R-:W-:-:S15]  /*00b0*/  BSSY B6, `(.L_x_242) ;  /* 0x000001a000067945 */ /* 0x003fde0003800000 */
[----:B01----:R-:W-:-:S15]  /*00c0*/  IADD3 R0, R1, RZ, RZ ;  /* 0x000000ff01007210 */ /* 0x003fde0007ffe0ff */
[----:B01----:R-:W-:-:S15]  /*00d0*/  MOV R0, R0 ;  /* 0x0000000000007202 */ /* 0x003fde0000000f00 */
[----:B01----:R-:W-:-:S15]  /*00e0*/  IADD3 R0, R0, c[0x0][0x20], RZ ;  /* 0x0000080000007a10 */ /* 0x003fde0007ffe0ff */
[----:B01----:R-:W-:-:S15]  /*00f0*/  MOV R4, R4 ;  /* 0x0000000400047202 */ /* 0x003fde0000000f00 */
[----:B01----:R-:W-:-:S15]  /*0100*/  MOV R0, R0 ;  /* 0x0000000000007202 */ /* 0x003fde0000000f00 */
[----:B01----:R-:W-:-:S15]  /*0110*/  MOV R2, R4 ;  /* 0x0000000400027202 */ /* 0x003fde0000000f00 */
[----:B01----:R-:W-:-:S15]  /*0120*/  MOV R3, RZ ;  /* 0x000000ff00037202 */ /* 0x003fde0000000f00 */
[----:B01----:R-:W-:-:S15]  /*0130*/  MOV R3, R3 ;  /* 0x0000000300037202 */ /* 0x003fde0000000f00 */
[----:B01----:R-:W-:-:S15]  /*0140*/  IADD3 R4, R0, RZ, RZ ;  /* 0x000000ff00047210 */ /* 0x003fde0007ffe0ff */
[----:B01----:R-:W-:-:S15]  /*0150*/  MOV R4, R4 ;  /* 0x0000000400047202 */ /* 0x003fde0000000f00 */
[----:B01----:R1:W-:-:S15]  /*0160*/  ST [R4], R3 ;  /* 0x0000000004007385 */ /* 0x0033de0000100803 */
[----:B01----:R-:W-:-:S15]  /*0170*/  IADD3 R5, R0, RZ, RZ ;  /* 0x000000ff00057210 */ /* 0x003fde0007ffe0ff */
[----:B01----:R-:W-:-:S15]  /*0180*/  MOV R4, R2 ;  /* 0x0000000200047202 */ /* 0x003fde0000000f00 */
[----:B01----:R-:W-:-:S15]  /*0190*/  MOV R5, R5 ;  /* 0x0000000500057202 */ /* 0x003fde0000000f00 */
[----:B01----:R-:W-:-:S15]  /*01a0*/  MOV R20, 32@lo((_ZN2FW10VectorBaseIfLi4ENS_5Vec4fEE7setZeroEv + .L_x_53@srel)) ;  /* 0x0000000000147802 */ /* 0x003fde0000000f00 */
[----:B01----:R-:W-:-:S15]  /*01b0*/  MOV R21, 32@hi((_ZN2FW10VectorBaseIfLi4ENS_5Vec4fEE7setZeroEv + .L_x_53@srel)) ;  /* 0x0000000000157802 */ /* 0x003fde0000000f00 */
[----:B01----:R-:W-:-:S15]  /*01c0*/  CALL.ABS.NOINC `(_ZN2FW10VectorBaseIfLi4ENS_5Vec4fEE3setERKf) ;  /* 0x0000000000007943 */ /* 0x003fde0003c00000 */
.L_x_53:
[----:B01----:R-:W-:-:S15]  /*01d0*/  ISETP.NE.AND P0, PT, R2, RZ, PT ;  /* 0x000000ff0200720c */ /* 0x003fde0003f05270 */
[----:B01----:R-:W-:-:S15]  /*01e0*/  PLOP3.LUT P0, PT, P0, PT, PT, 0x8, 0x0 ;  /* 0x000000000000781c */ /* 0x003fde000070e170 */
[----:B01----:R-:W-:-:S15]  /*01f0*/  PLOP3.LUT P0, PT, P0, PT, PT, 0x8, 0x0 ;  /* 0x000000000000781c */ /* 0x003fde000070e170 */
[----:B01----:R-:W-:-:S15]  /*0200*/  @P0 BRA `(.L_x_243) ;  /* 0x0000002000000947 */ /* 0x003fde0003800000 */
[----:B01----:R-:W-:-:S15]  /*0210*/  BRA `(.L_x_244) ;  /* 0x0000000000007947 */ /* 0x003fde0003800000 */
.L_x_244:
[----:B01----:R-:W-:-:S15]  /*0220*/  BRA `(.L_x_243) ;  /* 0x0000000000007947 */ /* 0x003fde0003800000 */
.L_x_243:
[----:B01----:R-:W-:-:S15]  /*0230*/  BRA `(.L_x_245) ;  /* 0x0000000000007947 */ /* 0x003fde0003800000 */
.L_x_245:
[----:B01----:R-:W-:-:S15]  /*0240*/  BRA `(.L_x_246) ;  /* 0x0000000000007947 */ /* 0x003fde0003800000 */
.L_x_246:
[----:B01----:R-:W-:-:S15]  /*0250*/  BSYNC B6 ;  /* 0x0000000000067941 */ /* 0x003fde0003800000 */
.L_x_242:
[----:B01----:R1:W-:-:S15]  /*0260*/  BMOV.32 B6, R16 ;  /* 0x0000001006007356 */ /* 0x0033de0000000000 */
[----:B01----:R1:W0:-:S15]  /*0270*/  LDL R2, [R1+0x4] ;  /* 0x0000040001027983 */ /* 0x00321e0000100800 */
[----:B01----:R1:W0:-:S15]  /*0280*/  LDL R16, [R1+0x8] ;  /* 0x0000080001107983 */ /* 0x00321e0000100800 */
[----:B01----:R1:W0:-:S15]  /*0290*/  LDL R20, [R1+0xc] ;  /* 0x00000c0001147983 */ /* 0x00321e0000100800 */
[----:B01----:R1:W0:-:S15]  /*02a0*/  LDL R21, [R1+0x10] ;  /* 0x0000100001157983 */ /* 0x00321e0000100800 */
[----:B01----:R-:W-:-:S15]  /*02b0*/  IADD3 R1, R1, 0x18, RZ ;  /* 0x0000001801017810 */ /* 0x003fde0007ffe0ff */
[----:B01----:R-:W-:-:S15]  /*02c0*/  RET.ABS.NODEC R20 0x0 ;  /* 0x0000000014007950 */ /* 0x003fde0003e00000 */
.L_x_247:
        /* <DEDUP_REMOVED lines=11> */
.L_x_340:


//--------------------- .text._ZN2FW5Vec4fC2Ev    --------------------------
	.section	.text._ZN2FW5Vec4fC2Ev,"ax",@progbits
	.sectioninfo	@"SHI_REGISTERS=24"
	.align	128
        .global         _ZN2FW5Vec4fC2Ev
        .type           _ZN2FW5Vec4fC2Ev,@function
        .size           _ZN2FW5Vec4fC2Ev,(.L_x_376 - _ZN2FW5Vec4fC2Ev)
_ZN2FW5Vec4fC2Ev:
.text._ZN2FW5Vec4fC2Ev:
[----:B01----:R-:W-:-:S15]  /*0000*/  IADD3 R1, R1, -0x8, RZ ;  /* 0xfffffff801017810 */ /* 0x003fde0007ffe0ff */
[----:B01----:R1:W0:-:S15]  /*0010*/  S2R R0, SR_LMEMHIOFF ;  /* 0x0000000000007919 */ /* 0x00321e0000003700 */
[----:B01----:R-:W-:-:S15]  /*0020*/  ISETP.GE.U32.AND P0, PT, R1, R0, PT ;  /* 0x000000000100720c */ /* 0x003fde0003f06070 */
[----:B01----:R-:W-:-:S15]  /*0030*/  @P0 BRA `(.L_x_248) ;  /* 0x0000001000000947 */ /* 0x003fde0003800000 */
[----:B01----:R-:W-:-:S15]  /*0040*/  BPT.TRAP 0x1 ;  /* 0x000000040000795c */ /* 0x003fde0000300000 */
.L_x_248:
[----:B01----:R1:W-:-:S15]  /*0050*/  STL [R1+0x4], R21 ;  /* 0x0000041501007387 */ /* 0x0033de0000100800 */
[----:B01----:R1:W-:-:S15]  /*0060*/  STL [R1], R20 ;  /* 0x0000001401007387 */ /* 0x0033de0000100800 */
[----:B01----:R-:W-:-:S15]  /*0070*/  MOV R4, R4 ;  /* 0x0000000400047202 */ /* 0x003fde0000000f00 */
[----:B01----:R-:W-:-:S15]  /*0080*/  MOV R4, R4 ;  /* 0x0000000400047202 */ /* 0x003fde0000000f00 */
[----:B01----:R-:W-:-:S15]  /*0090*/  MOV R4, R4 ;  /* 0x0000000400047202 */ /* 0x003fde0000000f00 */
[----:B01----:R-:W-:-:S15]  /*00a0*/  MOV R20, 32@lo((_ZN2FW5Vec4fC2Ev + .L_x_54@srel)) ;  /* 0x0000000000147802 */ /* 0x003fde0000000f00 */
[----:B01----:R-:W-:-:S15]  /*00b0*/  MOV R21, 32@hi((_ZN2FW5Vec4fC2Ev + .L_x_54@srel)) ;  /* 0x0000000000157802 */ /* 0x003fde0000000f00 */
[----:B01----:R-:W-:-:S15]  /*00c0*/  CALL.ABS.NOINC `(_ZN2FW5Vec4fC1Ev) ;  /* 0x0000000000007943 */ /* 0x003fde0003c00000 */
.L_x_54:
[----:B01----:R-:W-:-:S15]  /*00d0*/  BRA `(.L_x_249) ;  /* 0x0000000000007947 */ /* 0x003fde0003800000 */
.L_x_249:
[----:B01----:R1:W0:-:S15]  /*00e0*/  LDL R20, [R1] ;  /* 0x0000000001147983 */ /* 0x00321e0000100800 */
[----:B01----:R1:W0:-:S15]  /*00f0*/  LDL R21, [R1+0x4] ;  /* 0x0000040001157983 */ /* 0x00321e0000100800 */
[----:B01----:R-:W-:-:S15]  /*0100*/  IADD3 R1, R1, 0x8, RZ ;  /* 0x0000000801017810 */ /* 0x003fde0007ffe0ff */
[----:B01----:R-:W-:-:S15]  /*0110*/  RET.ABS.NODEC R20 0x0 ;  /* 0x0000000014007950 */ /* 0x003fde0003e00000 */
.L_x_250:
        /* <DEDUP_REMOVED lines=14> */
.L_x_376:


//--------------------- .text._ZN2FW5Vec4fC2Ef    --------------------------
	.section	.text._ZN2FW5Vec4fC2Ef,"ax",@progbits
	.sectioninfo	@"SHI_REGISTERS=24"
	.align	128
        .global         _ZN2FW5Vec4fC2Ef
        .type           _ZN2FW5Vec4fC2Ef,@function
        .size           _ZN2FW5Vec4fC2Ef,(.L_x_377 - _ZN2FW5Vec4fC2Ef)
_ZN2FW5Vec4fC2Ef:
.text._ZN2FW5Vec4fC2Ef:
[----:B01----:R-:W-:-:S15]  /*0000*/  IADD3 R1, R1, -0x8, RZ ;  /* 0xfffffff801017810 */ /* 0x003fde0007ffe0ff */
[----:B01----:R1:W0:-:S15]  /*0010*/  S2R R0, SR_LMEMHIOFF ;  /* 0x0000000000007919 */ /* 0x00321e0000003700 */
[----:B01----:R-:W-:-:S15]  /*0020*/  ISETP.GE.U32.AND P0, PT, R1, R0, PT ;  /* 0x000000000100720c */ /* 0x003fde0003f06070 */
[----:B01----:R-:W-:-:S15]  /*0030*/  @P0 BRA `(.L_x_251) ;  /* 0x0000001000000947 */ /* 0x003fde0003800000 */
[----:B01----:R-:W-:-:S15]  /*0040*/  BPT.TRAP 0x1 ;  /* 0x000000040000795c */ /* 0x003fde0000300000 */
.L_x_251:
        /* <DEDUP_REMOVED lines=8> */
[----:B01----:R-:W-:-:S15]  /*00d0*/  MOV R20, 32@lo((_ZN2FW5Vec4fC2Ef + .L_x_55@srel)) ;  /* 0x0000000000147802 */ /* 0x003fde0000000f00 */
[----:B01----:R-:W-:-:S15]  /*00e0*/  MOV R21, 32@hi((_ZN2FW5Vec4fC2Ef + .L_x_55@srel)) ;  /* 0x0000000000157802 */ /* 0x003fde0000000f00 */
[----:B01----:R-:W-:-:S15]  /*00f0*/  CALL.ABS.NOINC `(_ZN2FW5Vec4fC1Ef) ;  /* 0x0000000000007943 */ /* 0x003fde0003c00000 */
.L_x_55:
[----:B01----:R-:W-:-:S15]  /*0100*/  BRA `(.L_x_252) ;  /* 0x0000000000007947 */ /* 0x003fde0003800000 */
.L_x_252:
[----:B01----:R1:W0:-:S15]  /*0110*/  LDL R20, [R1] ;  /* 0x0000000001147983 */ /* 0x00321e0000100800 */
[----:B01----:R1:W0:-:S15]  /*0120*/  LDL R21, [R1+0x4] ;  /* 0x0000040001157983 */ /* 0x00321e0000100800 */
[----:B01----:R-:W-:-:S15]  /*0130*/  IADD3 R1, R1, 0x8, RZ ;  /* 0x0000000801017810 */ /* 0x003fde0007ffe0ff */
[----:B01----:R-:W-:-:S15]  /*0140*/  RET.ABS.NODEC R20 0x0 ;  /* 0x0000000014007950 */ /* 0x003fde0003e00000 */
.L_x_253:
        /* <DEDUP_REMOVED lines=11> */
.L_x_377:


//--------------------- .text._ZN2FW5Vec4fC2Effff --------------------------
	.section	.text._ZN2FW5Vec4fC2Effff,"ax",@progbits
	.sectioninfo	@"SHI_REGISTERS=24"
	.align	128
        .global         _ZN2FW5Vec4fC2Effff
        .type           _ZN2FW5Vec4fC2Effff,@function
        .size           _ZN2FW5Vec4fC2Effff,(.L_x_378 - _ZN2FW5Vec4fC2Effff)
_ZN2FW5Vec4fC2Effff:
.text._ZN2FW5Vec4fC2Effff:
[----:B01----:R-:W-:-:S15]  /*0000*/  IADD3 R1, R1, -0x8, RZ ;  /* 0xfffffff801017810 */ /* 0x003fde0007ffe0ff */
[----:B01----:R1:W0:-:S15]  /*0010*/  S2R R0, SR_LMEMHIOFF ;  /* 0x0000000000007919 */ /* 0x00321e0000003700 */
[----:B01----:R-:W-:-:S15]  /*0020*/  ISETP.GE.U32.AND P0, PT, R1, R0, PT ;  /* 0x000000000100720c */ /* 0x003fde0003f06070 */
[----:B01----:R-:W-:-:S15]  /*0030*/  @P0 BRA `(.L_x_254) ;  /* 0x0000001000000947 */ /* 0x003fde0003800000 */
[----:B01----:R-:W-:-:S15]  /*0040*/  BPT.TRAP 0x1 ;  /* 0x000000040000795c */ /* 0x003fde0000300000 */
.L_x_254:
        /* <DEDUP_REMOVED lines=17> */
[----:B01----:R-:W-:-:S15]  /*0160*/  MOV R20, 32@lo((_ZN2FW5Vec4fC2Effff + .L_x_56@srel)) ;  /* 0x0000000000147802 */ /* 0x003fde0000000f00 */
[----:B01----:R-:W-:-:S15]  /*0170*/  MOV R21, 32@hi((_ZN2FW5Vec4fC2Effff + .L_x_56@srel)) ;  /* 0x0000000000157802 */ /* 0x003fde0000000f00 */
[----:B01----:R-:W-:-:S15]  /*0180*/  CALL.ABS.NOINC `(_ZN2FW5Vec4fC1Effff) ;  /* 0x0000000000007943 */ /* 0x003fde0003c00000 */
.L_x_56:
[----:B01----:R-:W-:-:S15]  /*0190*/  BRA `(.L_x_255) ;  /* 0x0000000000007947 */ /* 0x003fde0003800000 */
.L_x_255:
[----:B01----:R1:W0:-:S15]  /*01a0*/  LDL R20, [R1] ;  /* 0x0000000001147983 */ /* 0x00321e0000100800 */
[----:B01----:R1:W0:-:S15]  /*01b0*/  LDL R21, [R1+0x4] ;  /* 0x0000040001157983 */ /* 0x00321e0000100800 */
[----:B01----:R-:W-:-:S15]  /*01c0*/  IADD3 R1, R1, 0x8, RZ ;  /* 0x0000000801017810 */ /* 0x003fde0007ffe0ff */
[----:B01----:R-:W-:-:S15]  /*01d0*/  RET.ABS.NODEC R20 0x0 ;  /* 0x0000000014007950 */ /* 0x003fde0003e00000 */
.L_x_256:
        /* <DEDUP_REMOVED lines=10> */
.L_x_378:


//--------------------- .text.min                 --------------------------
	.section	.text.min,"ax",@progbits
	.sectioninfo	@"SHI_REGISTERS=24"
	.align	128
.text.min:
        .type           min,@function
        .size           min,(.L_x_351 - min)
min:
[----:B01----:R-:W-:-:S15]  /*0000*/  MOV R5, R5 ;  /* 0x0000000500057202 */ /* 0x003fde0000000f00 */
[----:B01----:R-:W-:-:S15]  /*0010*/  MOV R4, R4 ;  /* 0x0000000400047202 */ /* 0x003fde0000000f00 */
[----:B01----:R-:W-:-:S15]  /*0020*/  MOV R4, R4 ;  /* 0x0000000400047202 */ /* 0x003fde0000000f00 */
[----:B01----:R-:W-:-:S15]  /*0030*/  MOV R5, R5 ;  /* 0x0000000500057202 */ /* 0x003fde0000000f00 */
[----:B01----:R-:W-:-:S15]  /*0040*/  IMNMX R4, R4, R5, PT ;  /* 0x0000000504047217 */ /* 0x003fde0003800200 */
[----:B01----:R-:W-:-:S15]  /*0050*/  MOV R4, R4 ;  /* 0x0000000400047202 */ /* 0x003fde0000000f00 */
[----:B01----:R-:W-:-:S15]  /*0060*/  BRA `(.L_x_257) ;  /* 0x0000000000007947 */ /* 0x003fde0003800000 */
.L_x_257:
[----:B01----:R-:W-:-:S15]  /*0070*/  MOV R4, R4 ;  /* 0x0000000400047202 */ /* 0x003fde0000000f00 */
[----:B01----:R-:W-:-:S15]  /*0080*/  RET.ABS.NODEC R20 0x0 ;  /* 0x0000000014007950 */ /* 0x003fde0003e00000 */
.L_x_258:
        /* <DEDUP_REMOVED lines=15> */
.L_x_351:


//--------------------- .text.fminf               --------------------------
	.section	.text.fminf,"ax",@progbits
	.sectioninfo	@"SHI_REGISTERS=24"
	.align	128
.text.fminf:
        .type           fminf,@function
        .size           fminf,(.L_x_349 - fminf)
fminf:
[----:B01----:R-:W-:-:S15]  /*0000*/  MOV R5, R5 ;  /* 0x0000000500057202 */ /* 0x003fde0000000f00 */
[----:B01----:R-:W-:-:S15]  /*0010*/  MOV R4, R4 ;  /* 0x0000000400047202 */ /* 0x003fde0000000f00 */
[----:B01----:R-:W-:-:S15]  /*0020*/  MOV R4, R4 ;  /* 0x0000000400047202 */ /* 0x003fde0000000f00 */
[----:B01----:R-:W-:-:S15]  /*0030*/  MOV R5, R5 ;  /* 0x0000000500057202 */ /* 0x003fde0000000f00 */
[----:B01----:R-:W-:-:S15]  /*0040*/  FMNMX.FTZ R4, R4, R5, PT ;  /* 0x0000000504047209 */ /* 0x003fde0003810000 */
[----:B01----:R-:W-:-:S15]  /*0050*/  MOV R4, R4 ;  /* 0x0000000400047202 */ /* 0x003fde0000000f00 */
[----:B01----:R-:W-:-:S15]  /*0060*/  BRA `(.L_x_259) ;  /* 0x0000000000007947 */ /* 0x003fde0003800000 */
.L_x_259:
[----:B01----:R-:W-:-:S15]  /*0070*/  MOV R4, R4 ;  /* 0x0000000400047202 */ /* 0x003fde0000000f00 */
[----:B01----:R-:W-:-:S15]  /*0080*/  RET.ABS.NODEC R20 0x0 ;  /* 0x0000000014007950 */ /* 0x003fde0003e00000 */
.L_x_260:
        /* <DEDUP_REMOVED lines=15> */
.L_x_349:


//--------------------- .text.fmaxf               --------------------------
	.section	.text.fmaxf,"ax",@progbits
	.sectioninfo	@"SHI_REGISTERS=24"
	.align	128
.text.fmaxf:
        .type           fmaxf,@function
        .size           fmaxf,(.L_x_350 - fmaxf)
fmaxf:
[----:B01----:R-:W-:-:S15]  /*0000*/  MOV R5, R5 ;  /* 0x0000000500057202 */ /* 0x003fde0000000f00 */
[----:B01----:R-:W-:-:S15]  /*0010*/  MOV R4, R4 ;  /* 0x0000000400047202 */ /* 0x003fde0000000f00 */
[----:B01----:R-:W-:-:S15]  /*0020*/  MOV R4, R4 ;  /* 0x0000000400047202 */ /* 0x003fde0000000f00 */
[----:B01----:R-:W-:-:S15]  /*0030*/  MOV R5, R5 ;  /* 0x0000000500057202 */ /* 0x003fde0000000f00 */
[----:B01----:R-:W-:-:S15]  /*0040*/  FMNMX.FTZ R4, R4, R5, !PT ;  /* 0x0000000504047209 */ /* 0x003fde0007810000 */
[----:B01----:R-:W-:-:S15]  /*0050*/  MOV R4, R4 ;  /* 0x0000000400047202 */ /* 0x003fde0000000f00 */
[----:B01----:R-:W-:-:S15]  /*0060*/  BRA `(.L_x_261) ;  /* 0x0000000000007947 */ /* 0x003fde0003800000 */
.L_x_261:
[----:B01----:R-:W-:-:S15]  /*0070*/  MOV R4, R4 ;  /* 0x0000000400047202 */ /* 0x003fde0000000f00 */
[----:B01----:R-:W-:-:S15]  /*0080*/  RET.ABS.NODEC R20 0x0 ;  /* 0x0000000014007950 */ /* 0x003fde0003e00000 */
.L_x_262:
        /* <DEDUP_REMOVED lines=15> */
.L_x_350:


//--------------------- .text.__iAtomicAdd        --------------------------
	.section	.text.__iAtomicAdd,"ax",@progbits
	.sectioninfo	@"SHI_REGISTERS=24"
	.align	128
.text.__iAtomicAdd:
        .type           __iAtomicAdd,@function
        .size           __iAtomicAdd,(.L_x_353 - __iAtomicAdd)
__iAtomicAdd:
[----:B01----:R-:W-:-:S15]  /*0000*/  MOV R5, R5 ;  /* 0x0000000500057202 */ /* 0x003fde0000000f00 */
[----:B01----:R-:W-:-:S15]  /*0010*/  MOV R4, R4 ;  /* 0x0000000400047202 */ /* 0x003fde0000000f00 */
[----:B01----:R-:W-:-:S15]  /*0020*/  YIELD ;  /* 0x0000000000007946 */ /* 0x003fde0003800000 */
[----:B01----:R-:W-:-:S15]  /*0030*/  MOV R4, R4 ;  /* 0x0000000400047202 */ /* 0x003fde0000000f00 */
[----:B01----:R-:W-:-:S15]  /*0040*/  MOV R5, R5 ;  /* 0x0000000500057202 */ /* 0x003fde0000000f00 */
[----:B01----:R-:W-:-:S15]  /*0050*/  MOV R4, R4 ;  /* 0x0000000400047202 */ /* 0x003fde0000000f00 */
[----:B01----:R1:W0:-:S15]  /*0060*/  ATOM.ADD.STRONG.GPU PT, R4, [R4], R5 ;  /* 0x000000050404738a */ /* 0x00321e00001ee000 */
[----:B01----:R-:W-:-:S15]  /*0070*/  MOV R4, R4 ;  /* 0x0000000400047202 */ /* 0x003fde0000000f00 */
[----:B01----:R-:W-:-:S15]  /*0080*/  BRA `(.L_x_263) ;  /* 0x0000000000007947 */ /* 0x003fde0003800000 */
.L_x_263:
[----:B01----:R-:W-:-:S15]  /*0090*/  MOV R4, R4 ;  /* 0x0000000400047202 */ /* 0x003fde0000000f00 */
[----:B01----:R-:W-:-:S15]  /*00a0*/  RET.ABS.NODEC R20 0x0 ;  /* 0x0000000014007950 */ /* 0x003fde0003e00000 */
.L_x_264:
        /* <DEDUP_REMOVED lines=13> */
.L_x_353:


//--------------------- .text._ZN49_INTERNAL_18fc9841_18_RendererKernels_cu_a76174dd9atomicAddEPii --------------------------
	.section	.text._ZN49_INTERNAL_18fc9841_18_RendererKernels_cu_a76174dd9atomicAddEPii,"ax",@progbits
	.sectioninfo	@"SHI_REGISTERS=24"
	.align	128
.text._ZN49_INTERNAL_18fc9841_18_RendererKernels_cu_a76174dd9atomicAddEPii:
        .type           _ZN49_INTERNAL_18fc9841_18_RendererKernels_cu_a76174dd9atomicAddEPii,@function
        .size           _ZN49_INTERNAL_18fc9841_18_RendererKernels_cu_a76174dd9atomicAddEPii,(.L_x_320 - _ZN49_INTERNAL_18fc9841_18_RendererKernels_cu_a76174dd9atomicAddEPii)
_ZN49_INTERNAL_18fc9841_18_RendererKernels_cu_a76174dd9atomicAddEPii:
[----:B01----:R-:W-:-:S15]  /*0000*/  IADD3 R1, R1, -0x10, RZ ;  /* 0xfffffff001017810 */ /* 0x003fde0007ffe0ff */
[----:B01----:R1:W0:-:S15]  /*0010*/  S2R R0, SR_LMEMHIOFF ;  /* 0x0000000000007919 */ /* 0x00321e0000003700 */
[----:B01----:R-:W-:-:S15]  /*0020*/  ISETP.GE.U32.AND P0, PT, R1, R0, PT ;  /* 0x000000000100720c */ /* 0x003fde0003f06070 */
[----:B01----:R-:W-:-:S15]  /*0030*/  @P0 BRA `(.L_x_265) ;  /* 0x0000001000000947 */ /* 0x003fde0003800000 */
[----:B01----:R-:W-:-:S15]  /*0040*/  BPT.TRAP 0x1 ;  /* 0x000000040000795c */ /* 0x003fde0000300000 */
.L_x_265:
        /* <DEDUP_REMOVED lines=12> */
[----:B01----:R-:W-:-:S15]  /*0110*/  MOV R20, 32@lo((_ZN49_INTERNAL_18fc9841_18_RendererKernels_cu_a76174dd9atomicAddEPii + .L_x_57@srel)) ;  /* 0x0000000000147802 */ /* 0x003fde0000000f00 */
[----:B01----:R-:W-:-:S15]  /*0120*/  MOV R21, 32@hi((_ZN49_INTERNAL_18fc9841_18_RendererKernels_cu_a76174dd9atomicAddEPii + .L_x_57@srel)) ;  /* 0x0000000000157802 */ /* 0x003fde0000000f00 */
[----:B01----:R-:W-:-:S15]  /*0130*/  CALL.ABS.NOINC `(__iAtomicAdd) ;  /* 0x0000000000007943 */ /* 0x003fde0003c00000 */
.L_x_57:
[----:B01----:R-:W-:-:S15]  /*0140*/  MOV R4, R4 ;  /* 0x0000000400047202 */ /* 0x003fde0000000f00 */
[----:B01----:R-:W-:-:S15]  /*0150*/  MOV R4, R4 ;  /* 0x0000000400047202 */ /* 0x003fde0000000f00 */
[----:B01----:R-:W-:-:S15]  /*0160*/  BRA `(.L_x_266) ;  /* 0x0000000000007947 */ /* 0x003fde0003800000 */
.L_x_266:
[----:B01----:R-:W-:-:S15]  /*0170*/  MOV R4, R4 ;  /* 0x0000000400047202 */ /* 0x003fde0000000f00 */
[----:B01----:R1:W0:-:S15]  /*0180*/  LDL R2, [R1] ;  /* 0x0000000001027983 */ /* 0x00321e0000100800 */
[----:B01----:R1:W0:-:S15]  /*0190*/  LDL R16, [R1+0x4] ;  /* 0x0000040001107983 */ /* 0x00321e0000100800 */
[----:B01----:R1:W0:-:S15]  /*01a0*/  LDL R20, [R1+0x8] ;  /* 0x0000080001147983 */ /* 0x00321e0000100800 */
[----:B01----:R1:W0:-:S15]  /*01b0*/  LDL R21, [R1+0xc] ;  /* 0x00000c0001157983 */ /* 0x00321e0000100800 */
[----:B01----:R-:W-:-:S15]  /*01c0*/  IADD3 R1, R1, 0x10, RZ ;  /* 0x0000001001017810 */ /* 0x003fde0007ffe0ff */
[----:B01----:R-:W-:-:S15]  /*01d0*/  RET.ABS.NODEC R20 0x0 ;  /* 0x0000000014007950 */ /* 0x003fde0003e00000 */
.L_x_267:
        /* <DEDUP_REMOVED lines=10> */
.L_x_320:


//--------------------- .nv.global                --------------------------
	.section	.nv.global,"aw",@nobits
	.align	4
.nv.global:
	.type		g_CountHitsOutput,@object
	.size		g_CountHitsOutput,(.L_2 - g_CountHitsOutput)
g_CountHitsOutput:
	.zero		4
.L_2:


//--------------------- .nv.shared.countHitsKernel --------------------------
	.section	.nv.shared.countHitsKernel,"aw",@nobits
	.align	4
.nv.shared.countHitsKernel:
	.type		_ZZ15countHitsKernelE3red,@object
	.size		_ZZ15countHitsKernelE3red,(.L_4 - _ZZ15countHitsKernelE3red)
_ZZ15countHitsKernelE3red:
	.zero		1024
.L_4:
